	.target	sm_90a

	.elftype	@"ET_EXEC"


//--------------------- .note.nv.tkinfo           --------------------------
	.section	.note.nv.tkinfo,"",@"SHT_NOTE"
	.sectionflags	@"SHF_NOTE_NV_TKINFO"
	.tkinfo
        /*0018*/ 	.word	0x00000002
        /*0030*/ 	.string	""
        /*0030*/ 	.string	"ptxas"
        /*0030*/ 	.string	"Cuda compilation tools, release 13.0, V13.0.88"
        /*0030*/ 	.string	"Build cuda_13.0.r13.0/compiler.36424714_0"
        /*0030*/ 	.string	"-arch sm_90a -m 64 "



//--------------------- .note.nv.cuinfo           --------------------------
	.section	.note.nv.cuinfo,"",@"SHT_NOTE"
	.sectionflags	@"SHF_NOTE_NV_CUINFO"
        /*0018*/ 	.short	0x0002
        /*001a*/ 	.short	0x005a
        /*001c*/ 	.short	0x0082
	.zero		2


//--------------------- .nv.info                  --------------------------
	.section	.nv.info,"",@"SHT_CUDA_INFO"
	.align	4


	//----- nvinfo : EIATTR_REGCOUNT
	.align		4
        /*0000*/ 	.byte	0x04, 0x2f
        /*0002*/ 	.short	(.L_15 - .L_14)
	.align		4
.L_14:
        /*0004*/ 	.word	index@(_ZN7cutlass13device_kernelINS_4gemm6kernel13GemmUniversalIN4cute5tupleIJiiiiEEENS1_10collective13CollectiveMmaINS1_34MainloopSm90TmaGmmaWarpSpecializedILi9ENS5_IJNS4_1CILi2EEENSA_ILi1EEESC_EEENS1_35KernelTmaWarpSpecializedCooperativeEEENS5_IJNSA_ILi128EEENSA_ILi64EEENSA_ILi32EEEEEENS_10tfloat32_tENS5_IJlSC_lEEESK_SL_NS4_8TiledMMAINS4_8MMA_AtomIJNS4_4SM904GMMA29MMA_64x64x8_F32TF32TF32_SS_TNILNSP_7ScaleInE1ELSR_1EEEEEENS4_6LayoutISD_NS5_IJSC_NSA_ILi0EEESV_EEEEENS5_IJNS4_10UnderscoreESY_SY_EEEEENS4_13SM90_TMA_LOADENS4_14ComposedLayoutINS4_7SwizzleILi3ELi4ELi3EEENS4_18smem_ptr_flag_bitsILi32EEENSU_INS5_IJNSA_ILi8EEESI_EEENS5_IJSI_SC_EEEEEEEvNS4_8identityENS4_23SM90_TMA_LOAD_MULTICASTES1B_vS1C_EENS_8epilogue10collective6detail29Sm90TmaWarpSpecializedAdapterINS1G_15DefaultEpilogueISK_SL_SL_NS1F_6thread17LinearCombinationISK_Li1EffLNS1K_9ScaleType4KindE0ELNS_15FloatRoundStyleE2ESK_EENS1_15EpilogueDefaultEEEEEvvEEEEvNT_6ParamsE)
        /*0008*/ 	.word	0x000000a8


	//----- nvinfo : EIATTR_FRAME_SIZE
	.align		4
.L_15:
        /*000c*/ 	.byte	0x04, 0x11
        /*000e*/ 	.short	(.L_17 - .L_16)
	.align		4
.L_16:
        /*0010*/ 	.word	index@(_ZN7cutlass13device_kernelINS_4gemm6kernel13GemmUniversalIN4cute5tupleIJiiiiEEENS1_10collective13CollectiveMmaINS1_34MainloopSm90TmaGmmaWarpSpecializedILi9ENS5_IJNS4_1CILi2EEENSA_ILi1EEESC_EEENS1_35KernelTmaWarpSpecializedCooperativeEEENS5_IJNSA_ILi128EEENSA_ILi64EEENSA_ILi32EEEEEENS_10tfloat32_tENS5_IJlSC_lEEESK_SL_NS4_8TiledMMAINS4_8MMA_AtomIJNS4_4SM904GMMA29MMA_64x64x8_F32TF32TF32_SS_TNILNSP_7ScaleInE1ELSR_1EEEEEENS4_6LayoutISD_NS5_IJSC_NSA_ILi0EEESV_EEEEENS5_IJNS4_10UnderscoreESY_SY_EEEEENS4_13SM90_TMA_LOADENS4_14ComposedLayoutINS4_7SwizzleILi3ELi4ELi3EEENS4_18smem_ptr_flag_bitsILi32EEENSU_INS5_IJNSA_ILi8EEESI_EEENS5_IJSI_SC_EEEEEEEvNS4_8identityENS4_23SM90_TMA_LOAD_MULTICASTES1B_vS1C_EENS_8epilogue10collective6detail29Sm90TmaWarpSpecializedAdapterINS1G_15DefaultEpilogueISK_SL_SL_NS1F_6thread17LinearCombinationISK_Li1EffLNS1K_9ScaleType4KindE0ELNS_15FloatRoundStyleE2ESK_EENS1_15EpilogueDefaultEEEEEvvEEEEvNT_6ParamsE)
        /*0014*/ 	.word	0x00000000


	//----- nvinfo : EIATTR_MIN_STACK_SIZE
	.align		4
.L_17:
        /*0018*/ 	.byte	0x04, 0x12
        /*001a*/ 	.short	(.L_19 - .L_18)
	.align		4
.L_18:
        /*001c*/ 	.word	index@(_ZN7cutlass13device_kernelINS_4gemm6kernel13GemmUniversalIN4cute5tupleIJiiiiEEENS1_10collective13CollectiveMmaINS1_34MainloopSm90TmaGmmaWarpSpecializedILi9ENS5_IJNS4_1CILi2EEENSA_ILi1EEESC_EEENS1_35KernelTmaWarpSpecializedCooperativeEEENS5_IJNSA_ILi128EEENSA_ILi64EEENSA_ILi32EEEEEENS_10tfloat32_tENS5_IJlSC_lEEESK_SL_NS4_8TiledMMAINS4_8MMA_AtomIJNS4_4SM904GMMA29MMA_64x64x8_F32TF32TF32_SS_TNILNSP_7ScaleInE1ELSR_1EEEEEENS4_6LayoutISD_NS5_IJSC_NSA_ILi0EEESV_EEEEENS5_IJNS4_10UnderscoreESY_SY_EEEEENS4_13SM90_TMA_LOADENS4_14ComposedLayoutINS4_7SwizzleILi3ELi4ELi3EEENS4_18smem_ptr_flag_bitsILi32EEENSU_INS5_IJNSA_ILi8EEESI_EEENS5_IJSI_SC_EEEEEEEvNS4_8identityENS4_23SM90_TMA_LOAD_MULTICASTES1B_vS1C_EENS_8epilogue10collective6detail29Sm90TmaWarpSpecializedAdapterINS1G_15DefaultEpilogueISK_SL_SL_NS1F_6thread17LinearCombinationISK_Li1EffLNS1K_9ScaleType4KindE0ELNS_15FloatRoundStyleE2ESK_EENS1_15EpilogueDefaultEEEEEvvEEEEvNT_6ParamsE)
        /*0020*/ 	.word	0x00000000
.L_19:


//--------------------- .nv.compat                --------------------------
	.section	.nv.compat,"",@"SHT_CUDA_COMPAT_INFO"
	.align	4
        /*0000*/ 	.byte	0x02, 0x09, 0x01, 0x00, 0x02, 0x02, 0x04, 0x00, 0x02, 0x05, 0x05, 0x00, 0x03, 0x07, 0x01, 0x01
        /*0010*/ 	.byte	0x02, 0x03, 0x01, 0x00, 0x02, 0x06, 0x01, 0x00, 0x04, 0x0b, 0x08, 0x00, 0x00, 0x00, 0x00, 0x00
        /*0020*/ 	.byte	0x00, 0x00, 0x00, 0x00


//--------------------- .nv.info._ZN7cutlass13device_kernelINS_4gemm6kernel13GemmUniversalIN4cute5tupleIJiiiiEEENS1_10collective13CollectiveMmaINS1_34MainloopSm90TmaGmmaWarpSpecializedILi9ENS5_IJNS4_1CILi2EEENSA_ILi1EEESC_EEENS1_35KernelTmaWarpSpecializedCooperativeEEENS5_IJNSA_ILi128EEENSA_ILi64EEENSA_ILi32EEEEEENS_10tfloat32_tENS5_IJlSC_lEEESK_SL_NS4_8TiledMMAINS4_8MMA_AtomIJNS4_4SM904GMMA29MMA_64x64x8_F32TF32TF32_SS_TNILNSP_7ScaleInE1ELSR_1EEEEEENS4_6LayoutISD_NS5_IJSC_NSA_ILi0EEESV_EEEEENS5_IJNS4_10UnderscoreESY_SY_EEEEENS4_13SM90_TMA_LOADENS4_14ComposedLayoutINS4_7SwizzleILi3ELi4ELi3EEENS4_18smem_ptr_flag_bitsILi32EEENSU_INS5_IJNSA_ILi8EEESI_EEENS5_IJSI_SC_EEEEEEEvNS4_8identityENS4_23SM90_TMA_LOAD_MULTICASTES1B_vS1C_EENS_8epilogue10collective6detail29Sm90TmaWarpSpecializedAdapterINS1G_15DefaultEpilogueISK_SL_SL_NS1F_6thread17LinearCombinationISK_Li1EffLNS1K_9ScaleType4KindE0ELNS_15FloatRoundStyleE2ESK_EENS1_15EpilogueDefaultEEEEEvvEEEEvNT_6ParamsE --------------------------
	.section	.nv.info._ZN7cutlass13device_kernelINS_4gemm6kernel13GemmUniversalIN4cute5tupleIJiiiiEEENS1_10collective13CollectiveMmaINS1_34MainloopSm90TmaGmmaWarpSpecializedILi9ENS5_IJNS4_1CILi2EEENSA_ILi1EEESC_EEENS1_35KernelTmaWarpSpecializedCooperativeEEENS5_IJNSA_ILi128EEENSA_ILi64EEENSA_ILi32EEEEEENS_10tfloat32_tENS5_IJlSC_lEEESK_SL_NS4_8TiledMMAINS4_8MMA_AtomIJNS4_4SM904GMMA29MMA_64x64x8_F32TF32TF32_SS_TNILNSP_7ScaleInE1ELSR_1EEEEEENS4_6LayoutISD_NS5_IJSC_NSA_ILi0EEESV_EEEEENS5_IJNS4_10UnderscoreESY_SY_EEEEENS4_13SM90_TMA_LOADENS4_14ComposedLayoutINS4_7SwizzleILi3ELi4ELi3EEENS4_18smem_ptr_flag_bitsILi32EEENSU_INS5_IJNSA_ILi8EEESI_EEENS5_IJSI_SC_EEEEEEEvNS4_8identityENS4_23SM90_TMA_LOAD_MULTICASTES1B_vS1C_EENS_8epilogue10collective6detail29Sm90TmaWarpSpecializedAdapterINS1G_15DefaultEpilogueISK_SL_SL_NS1F_6thread17LinearCombinationISK_Li1EffLNS1K_9ScaleType4KindE0ELNS_15FloatRoundStyleE2ESK_EENS1_15EpilogueDefaultEEEEEvvEEEEvNT_6ParamsE,"",@"SHT_CUDA_INFO"
	.sectionflags	@""
	.align	4


	//----- nvinfo : EIATTR_CUDA_API_VERSION
	.align		4
        /*0000*/ 	.byte	0x04, 0x37
        /*0002*/ 	.short	(.L_21 - .L_20)
.L_20:
        /*0004*/ 	.word	0x00000082


	//----- nvinfo : EIATTR_KPARAM_INFO
	.align		4
.L_21:
        /*0008*/ 	.byte	0x04, 0x17
        /*000a*/ 	.short	(.L_23 - .L_22)
.L_22:
        /*000c*/ 	.word	0x00000000
        /*0010*/ 	.short	0x0000
        /*0012*/ 	.short	0x0070
        /*0014*/ 	.byte	0x00, 0xf0, 0x01, 0x10


	//----- nvinfo : EIATTR_SPARSE_MMA_MASK
	.align		4
.L_23:
        /*0018*/ 	.byte	0x03, 0x50
        /*001a*/ 	.short	0x0000


	//----- nvinfo : EIATTR_MAXREG_COUNT
	.align		4
        /*001c*/ 	.byte	0x03, 0x1b
        /*001e*/ 	.short	0x00a8


	//----- nvinfo : EIATTR_NUM_BARRIERS
	.align		4
        /*0020*/ 	.byte	0x02, 0x4c
        /*0022*/ 	.byte	0x01
	.zero		1


	//----- nvinfo : EIATTR_EXTERNS
	.align		4
        /*0024*/ 	.byte	0x04, 0x0f
        /*0026*/ 	.short	(.L_25 - .L_24)


	//   ....[0]....
	.align		4
.L_24:
        /*0028*/ 	.word	index@(__assertfail)


	//----- nvinfo : EIATTR_MERCURY_ISA_VERSION
	.align		4
.L_25:
        /*002c*/ 	.byte	0x03, 0x5f
        /*002e*/ 	.short	0x0101


	//----- nvinfo : EIATTR_INT_WARP_WIDE_INSTR_OFFSETS
	.align		4
        /*0030*/ 	.byte	0x04, 0x31
        /*0032*/ 	.short	(.L_27 - .L_26)


	//   ....[0]....
.L_26:
        /*0034*/ 	.word	0x00000550


	//   ....[1]....
        /*0038*/ 	.word	0x00000580


	//   ....[2]....
        /*003c*/ 	.word	0x00000740


	//----- nvinfo : EIATTR_COOP_GROUP_MASK_REGIDS
	.align		4
.L_27:
        /*0040*/ 	.byte	0x04, 0x29
        /*0042*/ 	.short	(.L_29 - .L_28)


	//   ....[0]....
.L_28:
        /*0044*/ 	.word	0xffffffff


	//   ....[1]....
        /*0048*/ 	.word	0xffffffff


	//   ....[2]....
        /*004c*/ 	.word	0xffffffff


	//   ....[3]....
        /*0050*/ 	.word	0xffffffff


	//   ....[4]....
        /*0054*/ 	.word	0xffffffff


	//   ....[5]....
        /*0058*/ 	.word	0xffffffff


	//----- nvinfo : EIATTR_COOP_GROUP_INSTR_OFFSETS
	.align		4
.L_29:
        /*005c*/ 	.byte	0x04, 0x28
        /*005e*/ 	.short	(.L_31 - .L_30)


	//   ....[0]....
.L_30:
        /*0060*/ 	.word	0x00000060


	//   ....[1]....
        /*0064*/ 	.word	0x00000070


	//   ....[2]....
        /*0068*/ 	.word	0x00000130


	//   ....[3]....
        /*006c*/ 	.word	0x000003a0


	//   ....[4]....
        /*0070*/ 	.word	0x000008c0


	//   ....[5]....
        /*0074*/ 	.word	0x00001300


	//----- nvinfo : EIATTR_REG_RECONFIG
	.align		4
.L_31:
        /*0078*/ 	.byte	0x01, 0x54
	.zero		2


	//----- nvinfo : EIATTR_SYSCALL_OFFSETS
	.align		4
        /*007c*/ 	.byte	0x04, 0x46
        /*007e*/ 	.short	(.L_33 - .L_32)


	//   ....[0]....
.L_32:
        /*0080*/ 	.word	0x000014c0


	//----- nvinfo : EIATTR_MBARRIER_INSTR_OFFSETS
	.align		4
.L_33:
        /*0084*/ 	.byte	0x04, 0x39
        /*0086*/ 	.short	(.L_35 - .L_34)


	//   ....[0]....
.L_34:
        /*0088*/ 	.word	0x00000250
        /*008c*/ 	.word	0x000000ff
        /*0090*/ 	.word	0x00000000
        /*0094*/ 	.short	0x0100
        /*0096*/ 	.byte	0x08
	.zero		1


	//   ....[1]....
        /*0098*/ 	.word	0x00000260
        /*009c*/ 	.word	0x000000ff
        /*00a0*/ 	.word	0x00000048
        /*00a4*/ 	.short	0x0100
        /*00a6*/ 	.byte	0x08
	.zero		1


	//   ....[2]....
        /*00a8*/ 	.word	0x00000270
        /*00ac*/ 	.word	0x000000ff
        /*00b0*/ 	.word	0x00000008
        /*00b4*/ 	.short	0x0100
        /*00b6*/ 	.byte	0x08
	.zero		1


	//   ....[3]....
        /*00b8*/ 	.word	0x00000280
        /*00bc*/ 	.word	0x000000ff
        /*00c0*/ 	.word	0x00000050
        /*00c4*/ 	.short	0x0100
        /*00c6*/ 	.byte	0x08
	.zero		1


	//   ....[4]....
        /*00c8*/ 	.word	0x00000290
        /*00cc*/ 	.word	0x000000ff
        /*00d0*/ 	.word	0x00000010
        /*00d4*/ 	.short	0x0100
        /*00d6*/ 	.byte	0x08
	.zero		1


	//   ....[5]....
        /*00d8*/ 	.word	0x000002a0
        /*00dc*/ 	.word	0x000000ff
        /*00e0*/ 	.word	0x00000058
        /*00e4*/ 	.short	0x0100
        /*00e6*/ 	.byte	0x08
	.zero		1


	//   ....[6]....
        /*00e8*/ 	.word	0x000002b0
        /*00ec*/ 	.word	0x000000ff
        /*00f0*/ 	.word	0x00000018
        /*00f4*/ 	.short	0x0100
        /*00f6*/ 	.byte	0x08
	.zero		1


	//   ....[7]....
        /*00f8*/ 	.word	0x000002c0
        /*00fc*/ 	.word	0x000000ff
        /*0100*/ 	.word	0x00000060
        /*0104*/ 	.short	0x0100
        /*0106*/ 	.byte	0x08
	.zero		1


	//   ....[8]....
        /*0108*/ 	.word	0x000002d0
        /*010c*/ 	.word	0x000000ff
        /*0110*/ 	.word	0x00000020
        /*0114*/ 	.short	0x0100
        /*0116*/ 	.byte	0x08
	.zero		1


	//   ....[9]....
        /*0118*/ 	.word	0x000002e0
        /*011c*/ 	.word	0x000000ff
        /*0120*/ 	.word	0x00000068
        /*0124*/ 	.short	0x0100
        /*0126*/ 	.byte	0x08
	.zero		1


	//   ....[10]....
        /*0128*/ 	.word	0x000002f0
        /*012c*/ 	.word	0x000000ff
        /*0130*/ 	.word	0x00000028
        /*0134*/ 	.short	0x0100
        /*0136*/ 	.byte	0x08
	.zero		1


	//   ....[11]....
        /*0138*/ 	.word	0x00000300
        /*013c*/ 	.word	0x000000ff
        /*0140*/ 	.word	0x00000070
        /*0144*/ 	.short	0x0100
        /*0146*/ 	.byte	0x08
	.zero		1


	//   ....[12]....
        /*0148*/ 	.word	0x00000310
        /*014c*/ 	.word	0x000000ff
        /*0150*/ 	.word	0x00000030
        /*0154*/ 	.short	0x0100
        /*0156*/ 	.byte	0x08
	.zero		1


	//   ....[13]....
        /*0158*/ 	.word	0x00000320
        /*015c*/ 	.word	0x000000ff
        /*0160*/ 	.word	0x00000078
        /*0164*/ 	.short	0x0100
        /*0166*/ 	.byte	0x08
	.zero		1


	//   ....[14]....
        /*0168*/ 	.word	0x00000330
        /*016c*/ 	.word	0x000000ff
        /*0170*/ 	.word	0x00000038
        /*0174*/ 	.short	0x0100
        /*0176*/ 	.byte	0x08
	.zero		1


	//   ....[15]....
        /*0178*/ 	.word	0x00000340
        /*017c*/ 	.word	0x000000ff
        /*0180*/ 	.word	0x00000080
        /*0184*/ 	.short	0x0100
        /*0186*/ 	.byte	0x08
	.zero		1


	//   ....[16]....
        /*0188*/ 	.word	0x00000350
        /*018c*/ 	.word	0x000000ff
        /*0190*/ 	.word	0x00000040
        /*0194*/ 	.short	0x0100
        /*0196*/ 	.byte	0x08
	.zero		1


	//   ....[17]....
        /*0198*/ 	.word	0x00000360
        /*019c*/ 	.word	0x000000ff
        /*01a0*/ 	.word	0x00000088
        /*01a4*/ 	.short	0x0100
        /*01a6*/ 	.byte	0x08
	.zero		1


	//   ....[18]....
        /*01a8*/ 	.word	0x000007c0
        /*01ac*/ 	.word	0x000000ff
        /*01b0*/ 	.word	0x000000a0
        /*01b4*/ 	.short	0x0100
        /*01b6*/ 	.byte	0x06
	.zero		1


	//   ....[19]....
        /*01b8*/ 	.word	0x00000850
        /*01bc*/ 	.word	0x000000ff
        /*01c0*/ 	.word	0x000000a8
        /*01c4*/ 	.short	0x0100
        /*01c6*/ 	.byte	0x06
	.zero		1


	//   ....[20]....
        /*01c8*/ 	.word	0x00001580
        /*01cc*/ 	.word	0x00000003
        /*01d0*/ 	.word	0x00000000
        /*01d4*/ 	.short	0x010a
        /*01d6*/ 	.byte	0x3f
	.zero		1


	//   ....[21]....
        /*01d8*/ 	.word	0x000015c0
        /*01dc*/ 	.word	0x00000003
        /*01e0*/ 	.word	0x00000000
        /*01e4*/ 	.short	0x010a
        /*01e6*/ 	.byte	0x3f
	.zero		1


	//   ....[22]....
        /*01e8*/ 	.word	0x00001990
        /*01ec*/ 	.word	0x00000005
        /*01f0*/ 	.word	0x00000000
        /*01f4*/ 	.short	0x010a
        /*01f6*/ 	.byte	0x3f
	.zero		1


	//   ....[23]....
        /*01f8*/ 	.word	0x000019d0
        /*01fc*/ 	.word	0x00000005
        /*0200*/ 	.word	0x00000000
        /*0204*/ 	.short	0x010a
        /*0206*/ 	.byte	0x3f
	.zero		1


	//   ....[24]....
        /*0208*/ 	.word	0x00001c30
        /*020c*/ 	.word	0x00000005
        /*0210*/ 	.word	0x00000000
        /*0214*/ 	.short	0x0101
        /*0216*/ 	.byte	0x3f
	.zero		1


	//   ....[25]....
        /*0218*/ 	.word	0x00001e50
        /*021c*/ 	.word	0x00000003
        /*0220*/ 	.word	0x00000000
        /*0224*/ 	.short	0x0101
        /*0226*/ 	.byte	0x3f
	.zero		1


	//   ....[26]....
        /*0228*/ 	.word	0x00005330
        /*022c*/ 	.word	0x00000017
        /*0230*/ 	.word	0x00000048
        /*0234*/ 	.short	0x010a
        /*0236*/ 	.byte	0x3f
	.zero		1


	//   ....[27]....
        /*0238*/ 	.word	0x000056a0
        /*023c*/ 	.word	0x00000003
        /*0240*/ 	.word	0x000000a8
        /*0244*/ 	.short	0x0101
        /*0246*/ 	.byte	0x3f
	.zero		1


	//   ....[28]....
        /*0248*/ 	.word	0x00005e00
        /*024c*/ 	.word	0x00000007
        /*0250*/ 	.word	0x00000000
        /*0254*/ 	.short	0x010a
        /*0256*/ 	.byte	0x3f
	.zero		1


	//   ....[29]....
        /*0258*/ 	.word	0x00005e80
        /*025c*/ 	.word	0x00000008
        /*0260*/ 	.word	0x00000000
        /*0264*/ 	.short	0x010a
        /*0266*/ 	.byte	0x3f
	.zero		1


	//   ....[30]....
        /*0268*/ 	.word	0x00005f10
        /*026c*/ 	.word	0x00000009
        /*0270*/ 	.word	0x00000000
        /*0274*/ 	.short	0x010a
        /*0276*/ 	.byte	0x3f
	.zero		1


	//   ....[31]....
        /*0278*/ 	.word	0x00005fa0
        /*027c*/ 	.word	0x00000008
        /*0280*/ 	.word	0x00000000
        /*0284*/ 	.short	0x010a
        /*0286*/ 	.byte	0x3f
	.zero		1


	//   ....[32]....
        /*0288*/ 	.word	0x00006030
        /*028c*/ 	.word	0x00000009
        /*0290*/ 	.word	0x00000000
        /*0294*/ 	.short	0x010a
        /*0296*/ 	.byte	0x3f
	.zero		1


	//   ....[33]....
        /*0298*/ 	.word	0x000060c0
        /*029c*/ 	.word	0x00000008
        /*02a0*/ 	.word	0x00000000
        /*02a4*/ 	.short	0x010a
        /*02a6*/ 	.byte	0x3f
	.zero		1


	//   ....[34]....
        /*02a8*/ 	.word	0x00006150
        /*02ac*/ 	.word	0x00000009
        /*02b0*/ 	.word	0x00000000
        /*02b4*/ 	.short	0x010a
        /*02b6*/ 	.byte	0x3f
	.zero		1


	//   ....[35]....
        /*02b8*/ 	.word	0x000061e0
        /*02bc*/ 	.word	0x00000006
        /*02c0*/ 	.word	0x00000000
        /*02c4*/ 	.short	0x010a
        /*02c6*/ 	.byte	0x3f
	.zero		1


	//   ....[36]....
        /*02c8*/ 	.word	0x00006270
        /*02cc*/ 	.word	0x00000003
        /*02d0*/ 	.word	0x00000000
        /*02d4*/ 	.short	0x010a
        /*02d6*/ 	.byte	0x3f
	.zero		1


	//   ....[37]....
        /*02d8*/ 	.word	0x000062d0
        /*02dc*/ 	.word	0x00000003
        /*02e0*/ 	.word	0x00000000
        /*02e4*/ 	.short	0x010a
        /*02e6*/ 	.byte	0x3f
	.zero		1


	//   ....[38]....
        /*02e8*/ 	.word	0x00006320
        /*02ec*/ 	.word	0x00000005
        /*02f0*/ 	.word	0x00000000
        /*02f4*/ 	.short	0x010a
        /*02f6*/ 	.byte	0x3f
	.zero		1


	//   ....[39]....
        /*02f8*/ 	.word	0x000063f0
        /*02fc*/ 	.word	0x00000017
        /*0300*/ 	.word	0x00000048
        /*0304*/ 	.short	0x010a
        /*0306*/ 	.byte	0x3f
	.zero		1


	//   ....[40]....
        /*0308*/ 	.word	0x000064c0
        /*030c*/ 	.word	0x00000007
        /*0310*/ 	.word	0x00000000
        /*0314*/ 	.short	0x010a
        /*0316*/ 	.byte	0x3f
	.zero		1


	//   ....[41]....
        /*0318*/ 	.word	0x00006510
        /*031c*/ 	.word	0x00000008
        /*0320*/ 	.word	0x00000000
        /*0324*/ 	.short	0x010a
        /*0326*/ 	.byte	0x3f
	.zero		1


	//   ....[42]....
        /*0328*/ 	.word	0x00006560
        /*032c*/ 	.word	0x00000009
        /*0330*/ 	.word	0x00000000
        /*0334*/ 	.short	0x010a
        /*0336*/ 	.byte	0x3f
	.zero		1


	//   ....[43]....
        /*0338*/ 	.word	0x000065b0
        /*033c*/ 	.word	0x00000008
        /*0340*/ 	.word	0x00000000
        /*0344*/ 	.short	0x010a
        /*0346*/ 	.byte	0x3f
	.zero		1


	//   ....[44]....
        /*0348*/ 	.word	0x00006600
        /*034c*/ 	.word	0x00000009
        /*0350*/ 	.word	0x00000000
        /*0354*/ 	.short	0x010a
        /*0356*/ 	.byte	0x3f
	.zero		1


	//   ....[45]....
        /*0358*/ 	.word	0x00006650
        /*035c*/ 	.word	0x00000008
        /*0360*/ 	.word	0x00000000
        /*0364*/ 	.short	0x010a
        /*0366*/ 	.byte	0x3f
	.zero		1


	//   ....[46]....
        /*0368*/ 	.word	0x000066a0
        /*036c*/ 	.word	0x00000009
        /*0370*/ 	.word	0x00000000
        /*0374*/ 	.short	0x010a
        /*0376*/ 	.byte	0x3f
	.zero		1


	//   ....[47]....
        /*0378*/ 	.word	0x000066f0
        /*037c*/ 	.word	0x00000006
        /*0380*/ 	.word	0x00000000
        /*0384*/ 	.short	0x010a
        /*0386*/ 	.byte	0x3f
	.zero		1


	//----- nvinfo : EIATTR_NUM_MBARRIERS
	.align		4
.L_35:
        /*0388*/ 	.byte	0x03, 0x38
        /*038a*/ 	.short	0x0014


	//----- nvinfo : EIATTR_EXIT_INSTR_OFFSETS
	.align		4
        /*038c*/ 	.byte	0x04, 0x1c
        /*038e*/ 	.short	(.L_37 - .L_36)


	//   ....[0]....
.L_36:
        /*0390*/ 	.word	0x00000a20


	//   ....[1]....
        /*0394*/ 	.word	0x00001230


	//   ....[2]....
        /*0398*/ 	.word	0x00004a40


	//   ....[3]....
        /*039c*/ 	.word	0x00004fa0


	//   ....[4]....
        /*03a0*/ 	.word	0x000062c0


	//----- nvinfo : EIATTR_MAX_THREADS
	.align		4
.L_37:
        /*03a4*/ 	.byte	0x04, 0x05
        /*03a6*/ 	.short	(.L_39 - .L_38)
.L_38:
        /*03a8*/ 	.word	0x00000180
        /*03ac*/ 	.word	0x00000001
        /*03b0*/ 	.word	0x00000001


	//----- nvinfo : EIATTR_CRS_STACK_SIZE
	.align		4
.L_39:
        /*03b4*/ 	.byte	0x04, 0x1e
        /*03b6*/ 	.short	(.L_41 - .L_40)
.L_40:
        /*03b8*/ 	.word	0x00000000


	//----- nvinfo : EIATTR_CBANK_PARAM_SIZE
	.align		4
.L_41:
        /*03bc*/ 	.byte	0x03, 0x19
        /*03be*/ 	.short	0x0470


	//----- nvinfo : EIATTR_PARAM_CBANK
	.align		4
        /*03c0*/ 	.byte	0x04, 0x0a
        /*03c2*/ 	.short	(.L_43 - .L_42)
	.align		4
.L_42:
        /*03c4*/ 	.word	index@(.nv.constant0._ZN7cutlass13device_kernelINS_4gemm6kernel13GemmUniversalIN4cute5tupleIJiiiiEEENS1_10collective13CollectiveMmaINS1_34MainloopSm90TmaGmmaWarpSpecializedILi9ENS5_IJNS4_1CILi2EEENSA_ILi1EEESC_EEENS1_35KernelTmaWarpSpecializedCooperativeEEENS5_IJNSA_ILi128EEENSA_ILi64EEENSA_ILi32EEEEEENS_10tfloat32_tENS5_IJlSC_lEEESK_SL_NS4_8TiledMMAINS4_8MMA_AtomIJNS4_4SM904GMMA29MMA_64x64x8_F32TF32TF32_SS_TNILNSP_7ScaleInE1ELSR_1EEEEEENS4_6LayoutISD_NS5_IJSC_NSA_ILi0EEESV_EEEEENS5_IJNS4_10UnderscoreESY_SY_EEEEENS4_13SM90_TMA_LOADENS4_14ComposedLayoutINS4_7SwizzleILi3ELi4ELi3EEENS4_18smem_ptr_flag_bitsILi32EEENSU_INS5_IJNSA_ILi8EEESI_EEENS5_IJSI_SC_EEEEEEEvNS4_8identityENS4_23SM90_TMA_LOAD_MULTICASTES1B_vS1C_EENS_8epilogue10collective6detail29Sm90TmaWarpSpecializedAdapterINS1G_15DefaultEpilogueISK_SL_SL_NS1F_6thread17LinearCombinationISK_Li1EffLNS1K_9ScaleType4KindE0ELNS_15FloatRoundStyleE2ESK_EENS1_15EpilogueDefaultEEEEEvvEEEEvNT_6ParamsE)
        /*03c8*/ 	.short	0x0210
        /*03ca*/ 	.short	0x0470


	//----- nvinfo : EIATTR_SW_WAR
	.align		4
.L_43:
        /*03cc*/ 	.byte	0x04, 0x36
        /*03ce*/ 	.short	(.L_45 - .L_44)
.L_44:
        /*03d0*/ 	.word	0x00000008
.L_45:


//--------------------- .nv.callgraph             --------------------------
	.section	.nv.callgraph,"",@"SHT_CUDA_CALLGRAPH"
	.align	4
	.sectionentsize	8
	.align		4
        /*0000*/ 	.word	0x00000000
	.align		4
        /*0004*/ 	.word	0xffffffff
	.align		4
        /*0008*/ 	.word	index@(_ZN7cutlass13device_kernelINS_4gemm6kernel13GemmUniversalIN4cute5tupleIJiiiiEEENS1_10collective13CollectiveMmaINS1_34MainloopSm90TmaGmmaWarpSpecializedILi9ENS5_IJNS4_1CILi2EEENSA_ILi1EEESC_EEENS1_35KernelTmaWarpSpecializedCooperativeEEENS5_IJNSA_ILi128EEENSA_ILi64EEENSA_ILi32EEEEEENS_10tfloat32_tENS5_IJlSC_lEEESK_SL_NS4_8TiledMMAINS4_8MMA_AtomIJNS4_4SM904GMMA29MMA_64x64x8_F32TF32TF32_SS_TNILNSP_7ScaleInE1ELSR_1EEEEEENS4_6LayoutISD_NS5_IJSC_NSA_ILi0EEESV_EEEEENS5_IJNS4_10UnderscoreESY_SY_EEEEENS4_13SM90_TMA_LOADENS4_14ComposedLayoutINS4_7SwizzleILi3ELi4ELi3EEENS4_18smem_ptr_flag_bitsILi32EEENSU_INS5_IJNSA_ILi8EEESI_EEENS5_IJSI_SC_EEEEEEEvNS4_8identityENS4_23SM90_TMA_LOAD_MULTICASTES1B_vS1C_EENS_8epilogue10collective6detail29Sm90TmaWarpSpecializedAdapterINS1G_15DefaultEpilogueISK_SL_SL_NS1F_6thread17LinearCombinationISK_Li1EffLNS1K_9ScaleType4KindE0ELNS_15FloatRoundStyleE2ESK_EENS1_15EpilogueDefaultEEEEEvvEEEEvNT_6ParamsE)
	.align		4
        /*000c*/ 	.word	index@(__assertfail)
	.align		4
        /*0010*/ 	.word	0x00000000
	.align		4
        /*0014*/ 	.word	0xfffffffe
	.align		4
        /*0018*/ 	.word	0x00000000
	.align		4
        /*001c*/ 	.word	0xfffffffd
	.align		4
        /*0020*/ 	.word	0x00000000
	.align		4
        /*0024*/ 	.word	0xfffffffc


//--------------------- .nv.constant4             --------------------------
	.section	.nv.constant4,"a",@progbits
	.align	8
	.align		8
.nv.constant4:
        /*0000*/ 	.dword	__assertfail
	.align		8
        /*0008*/ 	.dword	__unnamed_1
	.align		8
        /*0010*/ 	.dword	_ZN39_INTERNAL_348c5681_4_k_cu_ef2e3ea8_61174cuda3std3__45__cpo5beginE
	.align		8
        /*0018*/ 	.dword	_ZN39_INTERNAL_348c5681_4_k_cu_ef2e3ea8_61174cuda3std3__45__cpo3endE
	.align		8
        /*0020*/ 	.dword	_ZN39_INTERNAL_348c5681_4_k_cu_ef2e3ea8_61174cuda3std3__45__cpo6cbeginE
	.align		8
        /*0028*/ 	.dword	_ZN39_INTERNAL_348c5681_4_k_cu_ef2e3ea8_61174cuda3std3__45__cpo4cendE
	.align		8
        /*0030*/ 	.dword	_ZN39_INTERNAL_348c5681_4_k_cu_ef2e3ea8_61174cuda3std3__441_GLOBAL__N__348c5681_4_k_cu_ef2e3ea8_61176ignoreE
	.align		8
        /*0038*/ 	.dword	_ZN39_INTERNAL_348c5681_4_k_cu_ef2e3ea8_61174cuda3std3__419piecewise_constructE
	.align		8
        /*0040*/ 	.dword	_ZN39_INTERNAL_348c5681_4_k_cu_ef2e3ea8_61174cuda3std3__48in_placeE
	.align		8
        /*0048*/ 	.dword	_ZN39_INTERNAL_348c5681_4_k_cu_ef2e3ea8_61174cuda3std6ranges3__45__cpo4swapE
	.align		8
        /*0050*/ 	.dword	_ZN39_INTERNAL_348c5681_4_k_cu_ef2e3ea8_61174cuda3std6ranges3__45__cpo9iter_moveE
	.align		8
        /*0058*/ 	.dword	_ZN39_INTERNAL_348c5681_4_k_cu_ef2e3ea8_61174cute7productE
	.align		8
        /*0060*/ 	.dword	_ZN39_INTERNAL_348c5681_4_k_cu_ef2e3ea8_61174cute1_E
	.align		8
        /*0068*/ 	.dword	$str$22
	.align		8
        /*0070*/ 	.dword	$str$23


//--------------------- .text._ZN7cutlass13device_kernelINS_4gemm6kernel13GemmUniversalIN4cute5tupleIJiiiiEEENS1_10collective13CollectiveMmaINS1_34MainloopSm90TmaGmmaWarpSpecializedILi9ENS5_IJNS4_1CILi2EEENSA_ILi1EEESC_EEENS1_35KernelTmaWarpSpecializedCooperativeEEENS5_IJNSA_ILi128EEENSA_ILi64EEENSA_ILi32EEEEEENS_10tfloat32_tENS5_IJlSC_lEEESK_SL_NS4_8TiledMMAINS4_8MMA_AtomIJNS4_4SM904GMMA29MMA_64x64x8_F32TF32TF32_SS_TNILNSP_7ScaleInE1ELSR_1EEEEEENS4_6LayoutISD_NS5_IJSC_NSA_ILi0EEESV_EEEEENS5_IJNS4_10UnderscoreESY_SY_EEEEENS4_13SM90_TMA_LOADENS4_14ComposedLayoutINS4_7SwizzleILi3ELi4ELi3EEENS4_18smem_ptr_flag_bitsILi32EEENSU_INS5_IJNSA_ILi8EEESI_EEENS5_IJSI_SC_EEEEEEEvNS4_8identityENS4_23SM90_TMA_LOAD_MULTICASTES1B_vS1C_EENS_8epilogue10collective6detail29Sm90TmaWarpSpecializedAdapterINS1G_15DefaultEpilogueISK_SL_SL_NS1F_6thread17LinearCombinationISK_Li1EffLNS1K_9ScaleType4KindE0ELNS_15FloatRoundStyleE2ESK_EENS1_15EpilogueDefaultEEEEEvvEEEEvNT_6ParamsE --------------------------
	.section	.text._ZN7cutlass13device_kernelINS_4gemm6kernel13GemmUniversalIN4cute5tupleIJiiiiEEENS1_10collective13CollectiveMmaINS1_34MainloopSm90TmaGmmaWarpSpecializedILi9ENS5_IJNS4_1CILi2EEENSA_ILi1EEESC_EEENS1_35KernelTmaWarpSpecializedCooperativeEEENS5_IJNSA_ILi128EEENSA_ILi64EEENSA_ILi32EEEEEENS_10tfloat32_tENS5_IJlSC_lEEESK_SL_NS4_8TiledMMAINS4_8MMA_AtomIJNS4_4SM904GMMA29MMA_64x64x8_F32TF32TF32_SS_TNILNSP_7ScaleInE1ELSR_1EEEEEENS4_6LayoutISD_NS5_IJSC_NSA_ILi0EEESV_EEEEENS5_IJNS4_10UnderscoreESY_SY_EEEEENS4_13SM90_TMA_LOADENS4_14ComposedLayoutINS4_7SwizzleILi3ELi4ELi3EEENS4_18smem_ptr_flag_bitsILi32EEENSU_INS5_IJNSA_ILi8EEESI_EEENS5_IJSI_SC_EEEEEEEvNS4_8identityENS4_23SM90_TMA_LOAD_MULTICASTES1B_vS1C_EENS_8epilogue10collective6detail29Sm90TmaWarpSpecializedAdapterINS1G_15DefaultEpilogueISK_SL_SL_NS1F_6thread17LinearCombinationISK_Li1EffLNS1K_9ScaleType4KindE0ELNS_15FloatRoundStyleE2ESK_EENS1_15EpilogueDefaultEEEEEvvEEEEvNT_6ParamsE,"ax",@progbits
	.align	128
.text._ZN7cutlass13device_kernelINS_4gemm6kernel13GemmUniversalIN4cute5tupleIJiiiiEEENS1_10collective13CollectiveMmaINS1_34MainloopSm90TmaGmmaWarpSpecializedILi9ENS5_IJNS4_1CILi2EEENSA_ILi1EEESC_EEENS1_35KernelTmaWarpSpecializedCooperativeEEENS5_IJNSA_ILi128EEENSA_ILi64EEENSA_ILi32EEEEEENS_10tfloat32_tENS5_IJlSC_lEEESK_SL_NS4_8TiledMMAINS4_8MMA_AtomIJNS4_4SM904GMMA29MMA_64x64x8_F32TF32TF32_SS_TNILNSP_7ScaleInE1ELSR_1EEEEEENS4_6LayoutISD_NS5_IJSC_NSA_ILi0EEESV_EEEEENS5_IJNS4_10UnderscoreESY_SY_EEEEENS4_13SM90_TMA_LOADENS4_14ComposedLayoutINS4_7SwizzleILi3ELi4ELi3EEENS4_18smem_ptr_flag_bitsILi32EEENSU_INS5_IJNSA_ILi8EEESI_EEENS5_IJSI_SC_EEEEEEEvNS4_8identityENS4_23SM90_TMA_LOAD_MULTICASTES1B_vS1C_EENS_8epilogue10collective6detail29Sm90TmaWarpSpecializedAdapterINS1G_15DefaultEpilogueISK_SL_SL_NS1F_6thread17LinearCombinationISK_Li1EffLNS1K_9ScaleType4KindE0ELNS_15FloatRoundStyleE2ESK_EENS1_15EpilogueDefaultEEEEEvvEEEEvNT_6ParamsE:
        .type           _ZN7cutlass13device_kernelINS_4gemm6kernel13GemmUniversalIN4cute5tupleIJiiiiEEENS1_10collective13CollectiveMmaINS1_34MainloopSm90TmaGmmaWarpSpecializedILi9ENS5_IJNS4_1CILi2EEENSA_ILi1EEESC_EEENS1_35KernelTmaWarpSpecializedCooperativeEEENS5_IJNSA_ILi128EEENSA_ILi64EEENSA_ILi32EEEEEENS_10tfloat32_tENS5_IJlSC_lEEESK_SL_NS4_8TiledMMAINS4_8MMA_AtomIJNS4_4SM904GMMA29MMA_64x64x8_F32TF32TF32_SS_TNILNSP_7ScaleInE1ELSR_1EEEEEENS4_6LayoutISD_NS5_IJSC_NSA_ILi0EEESV_EEEEENS5_IJNS4_10UnderscoreESY_SY_EEEEENS4_13SM90_TMA_LOADENS4_14ComposedLayoutINS4_7SwizzleILi3ELi4ELi3EEENS4_18smem_ptr_flag_bitsILi32EEENSU_INS5_IJNSA_ILi8EEESI_EEENS5_IJSI_SC_EEEEEEEvNS4_8identityENS4_23SM90_TMA_LOAD_MULTICASTES1B_vS1C_EENS_8epilogue10collective6detail29Sm90TmaWarpSpecializedAdapterINS1G_15DefaultEpilogueISK_SL_SL_NS1F_6thread17LinearCombinationISK_Li1EffLNS1K_9ScaleType4KindE0ELNS_15FloatRoundStyleE2ESK_EENS1_15EpilogueDefaultEEEEEvvEEEEvNT_6ParamsE,@function
        .size           _ZN7cutlass13device_kernelINS_4gemm6kernel13GemmUniversalIN4cute5tupleIJiiiiEEENS1_10collective13CollectiveMmaINS1_34MainloopSm90TmaGmmaWarpSpecializedILi9ENS5_IJNS4_1CILi2EEENSA_ILi1EEESC_EEENS1_35KernelTmaWarpSpecializedCooperativeEEENS5_IJNSA_ILi128EEENSA_ILi64EEENSA_ILi32EEEEEENS_10tfloat32_tENS5_IJlSC_lEEESK_SL_NS4_8TiledMMAINS4_8MMA_AtomIJNS4_4SM904GMMA29MMA_64x64x8_F32TF32TF32_SS_TNILNSP_7ScaleInE1ELSR_1EEEEEENS4_6LayoutISD_NS5_IJSC_NSA_ILi0EEESV_EEEEENS5_IJNS4_10UnderscoreESY_SY_EEEEENS4_13SM90_TMA_LOADENS4_14ComposedLayoutINS4_7SwizzleILi3ELi4ELi3EEENS4_18smem_ptr_flag_bitsILi32EEENSU_INS5_IJNSA_ILi8EEESI_EEENS5_IJSI_SC_EEEEEEEvNS4_8identityENS4_23SM90_TMA_LOAD_MULTICASTES1B_vS1C_EENS_8epilogue10collective6detail29Sm90TmaWarpSpecializedAdapterINS1G_15DefaultEpilogueISK_SL_SL_NS1F_6thread17LinearCombinationISK_Li1EffLNS1K_9ScaleType4KindE0ELNS_15FloatRoundStyleE2ESK_EENS1_15EpilogueDefaultEEEEEvvEEEEvNT_6ParamsE,(.L_x_146 - _ZN7cutlass13device_kernelINS_4gemm6kernel13GemmUniversalIN4cute5tupleIJiiiiEEENS1_10collective13CollectiveMmaINS1_34MainloopSm90TmaGmmaWarpSpecializedILi9ENS5_IJNS4_1CILi2EEENSA_ILi1EEESC_EEENS1_35KernelTmaWarpSpecializedCooperativeEEENS5_IJNSA_ILi128EEENSA_ILi64EEENSA_ILi32EEEEEENS_10tfloat32_tENS5_IJlSC_lEEESK_SL_NS4_8TiledMMAINS4_8MMA_AtomIJNS4_4SM904GMMA29MMA_64x64x8_F32TF32TF32_SS_TNILNSP_7ScaleInE1ELSR_1EEEEEENS4_6LayoutISD_NS5_IJSC_NSA_ILi0EEESV_EEEEENS5_IJNS4_10UnderscoreESY_SY_EEEEENS4_13SM90_TMA_LOADENS4_14ComposedLayoutINS4_7SwizzleILi3ELi4ELi3EEENS4_18smem_ptr_flag_bitsILi32EEENSU_INS5_IJNSA_ILi8EEESI_EEENS5_IJSI_SC_EEEEEEEvNS4_8identityENS4_23SM90_TMA_LOAD_MULTICASTES1B_vS1C_EENS_8epilogue10collective6detail29Sm90TmaWarpSpecializedAdapterINS1G_15DefaultEpilogueISK_SL_SL_NS1F_6thread17LinearCombinationISK_Li1EffLNS1K_9ScaleType4KindE0ELNS_15FloatRoundStyleE2ESK_EENS1_15EpilogueDefaultEEEEEvvEEEEvNT_6ParamsE)
        .other          _ZN7cutlass13device_kernelINS_4gemm6kernel13GemmUniversalIN4cute5tupleIJiiiiEEENS1_10collective13CollectiveMmaINS1_34MainloopSm90TmaGmmaWarpSpecializedILi9ENS5_IJNS4_1CILi2EEENSA_ILi1EEESC_EEENS1_35KernelTmaWarpSpecializedCooperativeEEENS5_IJNSA_ILi128EEENSA_ILi64EEENSA_ILi32EEEEEENS_10tfloat32_tENS5_IJlSC_lEEESK_SL_NS4_8TiledMMAINS4_8MMA_AtomIJNS4_4SM904GMMA29MMA_64x64x8_F32TF32TF32_SS_TNILNSP_7ScaleInE1ELSR_1EEEEEENS4_6LayoutISD_NS5_IJSC_NSA_ILi0EEESV_EEEEENS5_IJNS4_10UnderscoreESY_SY_EEEEENS4_13SM90_TMA_LOADENS4_14ComposedLayoutINS4_7SwizzleILi3ELi4ELi3EEENS4_18smem_ptr_flag_bitsILi32EEENSU_INS5_IJNSA_ILi8EEESI_EEENS5_IJSI_SC_EEEEEEEvNS4_8identityENS4_23SM90_TMA_LOAD_MULTICASTES1B_vS1C_EENS_8epilogue10collective6detail29Sm90TmaWarpSpecializedAdapterINS1G_15DefaultEpilogueISK_SL_SL_NS1F_6thread17LinearCombinationISK_Li1EffLNS1K_9ScaleType4KindE0ELNS_15FloatRoundStyleE2ESK_EENS1_15EpilogueDefaultEEEEEvvEEEEvNT_6ParamsE,@"STO_CUDA_ENTRY STV_DEFAULT"
_ZN7cutlass13device_kernelINS_4gemm6kernel13GemmUniversalIN4cute5tupleIJiiiiEEENS1_10collective13CollectiveMmaINS1_34MainloopSm90TmaGmmaWarpSpecializedILi9ENS5_IJNS4_1CILi2EEENSA_ILi1EEESC_EEENS1_35KernelTmaWarpSpecializedCooperativeEEENS5_IJNSA_ILi128EEENSA_ILi64EEENSA_ILi32EEEEEENS_10tfloat32_tENS5_IJlSC_lEEESK_SL_NS4_8TiledMMAINS4_8MMA_AtomIJNS4_4SM904GMMA29MMA_64x64x8_F32TF32TF32_SS_TNILNSP_7ScaleInE1ELSR_1EEEEEENS4_6LayoutISD_NS5_IJSC_NSA_ILi0EEESV_EEEEENS5_IJNS4_10UnderscoreESY_SY_EEEEENS4_13SM90_TMA_LOADENS4_14ComposedLayoutINS4_7SwizzleILi3ELi4ELi3EEENS4_18smem_ptr_flag_bitsILi32EEENSU_INS5_IJNSA_ILi8EEESI_EEENS5_IJSI_SC_EEEEEEEvNS4_8identityENS4_23SM90_TMA_LOAD_MULTICASTES1B_vS1C_EENS_8epilogue10collective6detail29Sm90TmaWarpSpecializedAdapterINS1G_15DefaultEpilogueISK_SL_SL_NS1F_6thread17LinearCombinationISK_Li1EffLNS1K_9ScaleType4KindE0ELNS_15FloatRoundStyleE2ESK_EENS1_15EpilogueDefaultEEEEEvvEEEEvNT_6ParamsE:
[----:B------:R-:W0:Y:S01]  /*0000*/  LDC R1, c[0x0][0x28] ;  /* 0x00000a00ff017b82 */ /* 0x000e220000000800 */
[----:B------:R-:W1:Y:S01]  /*0010*/  S2R R18, SR_TID.X ;  /* 0x0000000000127919 */ /* 0x000e620000002100 */
[----:B------:R-:W-:Y:S01]  /*0020*/  ELECT P0, URZ, PT ;  /* 0x00000000003f782f */ /* 0x000fe20003800000 */
[----:B------:R-:W-:Y:S01]  /*0030*/  BSSY B0, `(.L_x_0) ;  /* 0x000000f000007945 */ /* 0x000fe20003800000 */
[--C-:B-1----:R-:W-:Y:S02]  /*0040*/  SHF.R.U32.HI R0, RZ, 0x5, R18.reuse ;  /* 0x00000005ff007819 */ /* 0x102fe40000011612 */
[----:B------:R-:W-:-:S03]  /*0050*/  SHF.R.U32.HI R3, RZ, 0x7, R18 ;  /* 0x00000007ff037819 */ /* 0x000fc60000011612 */
[----:B------:R-:W1:Y:S04]  /*0060*/  SHFL.IDX PT, R2, R0, RZ, 0x1f ;  /* 0x00001fff00027589 */ /* 0x000e6800000e0000 */
[----:B------:R2:W3:Y:S01]  /*0070*/  SHFL.IDX PT, R5, R3, RZ, 0x1f ;  /* 0x00001fff03057589 */ /* 0x0004e200000e0000 */
[----:B-1----:R-:W-:-:S13]  /*0080*/  ISETP.NE.OR P0, PT, R2, RZ, !P0 ;  /* 0x000000ff0200720c */ /* 0x002fda0004705670 */
[----:B0-23--:R-:W-:Y:S05]  /*0090*/  @P0 BRA `(.L_x_1) ;  /* 0x0000000000200947 */ /* 0x00dfea0003800000 */
[----:B------:R-:W-:Y:S02]  /*00a0*/  ULDC.64 UR4, c[0x0][0x198] ;  /* 0x0000660000047ab9 */ /* 0x000fe40000000a00 */
[----:B------:R-:W-:Y:S02]  /*00b0*/  UIADD3 UR6, UP0, UR4, 0xf0, URZ ;  /* 0x000000f004067890 */ /* 0x000fe4000ff1e03f */
[----:B------:R-:W-:Y:S02]  /*00c0*/  UIADD3 UR4, UP1, UR4, 0x1f0, URZ ;  /* 0x000001f004047890 */ /* 0x000fe4000ff3e03f */
[----:B------:R-:W-:Y:S02]  /*00d0*/  UIADD3.X UR7, URZ, UR5, URZ, UP0, !UPT ;  /* 0x000000053f077290 */ /* 0x000fe400087fe43f */
[----:B------:R-:W-:-:S07]  /*00e0*/  UIADD3.X UR5, URZ, UR5, URZ, UP1, !UPT ;  /* 0x000000053f057290 */ /* 0x000fce0008ffe43f */
[----:B------:R0:W-:Y:S02]  /*00f0*/  UTMACCTL.PF [UR6] ;  /* 0x00000000060079b9 */ /* 0x0001e40008040000 */
[----:B------:R0:W-:Y:S02]  /*0100*/  UTMACCTL.PF [UR4] ;  /* 0x00000000040079b9 */ /* 0x0001e40008040000 */
[----:B0-----:R-:W-:Y:S01]  /*0110*/  NOP ;  /* 0x0000000000007918 */ /* 0x001fe20000000000 */
.L_x_1:
[----:B------:R-:W-:Y:S05]  /*0120*/  BSYNC B0 ;  /* 0x0000000000007941 */ /* 0x000fea0003800000 */
.L_x_0:
[----:B------:R-:W0:Y:S02]  /*0130*/  SHFL.IDX PT, R3, R0, RZ, 0x1f ;  /* 0x00001fff00037589 */ /* 0x000e2400000e0000 */
[----:B0-----:R-:W-:-:S13]  /*0140*/  ISETP.NE.AND P0, PT, R3, RZ, PT ;  /* 0x000000ff0300720c */ /* 0x001fda0003f05270 */
[----:B------:R-:W-:Y:S05]  /*0150*/  @P0 BRA `(.L_x_2) ;  /* 0x00000000008c0947 */ /* 0x000fea0003800000 */
[----:B------:R-:W-:Y:S01]  /*0160*/  ELECT P0, URZ, PT ;  /* 0x00000000003f782f */ /* 0x000fe20003800000 */
[----:B------:R-:W-:-:S12]  /*0170*/  BSSY B0, `(.L_x_2) ;  /* 0x0000021000007945 */ /* 0x000fd80003800000 */
[----:B------:R-:W-:Y:S05]  /*0180*/  @!P0 BRA `(.L_x_3) ;  /* 0x00000000007c8947 */ /* 0x000fea0003800000 */
[----:B------:R-:W0:Y:S01]  /*0190*/  S2UR UR8, SR_CgaCtaId ;  /* 0x00000000000879c3 */ /* 0x000e220000008800 */
[----:B------:R-:W-:Y:S01]  /*01a0*/  UMOV UR4, 0x400 ;  /* 0x0000040000047882 */ /* 0x000fe20000000000 */
[----:B------:R-:W-:Y:S01]  /*01b0*/  UMOV UR5, 0x1 ;  /* 0x0000000100057882 */ /* 0x000fe20000000000 */
[----:B------:R-:W-:Y:S02]  /*01c0*/  UMOV UR6, 0x4 ;  /* 0x0000000400067882 */ /* 0x000fe40000000000 */
[----:B------:R-:W-:-:S04]  /*01d0*/  UIADD3 UR6, -UR6, 0x100000, URZ ;  /* 0x0010000006067890 */ /* 0x000fc8000fffe13f */
[----:B------:R-:W-:Y:S02]  /*01e0*/  USHF.L.U32 UR7, UR6, 0xb, URZ ;  /* 0x0000000b06077899 */ /* 0x000fe4000800063f */
[----:B------:R-:W-:Y:S02]  /*01f0*/  USHF.L.U32 UR6, UR6, 0x1, URZ ;  /* 0x0000000106067899 */ /* 0x000fe4000800063f */
[----:B0-----:R-:W-:Y:S02]  /*0200*/  ULEA UR8, UR8, UR4, 0x18 ;  /* 0x0000000408087291 */ /* 0x001fe4000f8ec03f */
[----:B------:R-:W-:-:S04]  /*0210*/  UIADD3 UR4, -UR5, 0x100000, URZ ;  /* 0x0010000005047890 */ /* 0x000fc8000fffe13f */
[----:B------:R-:W-:Y:S02]  /*0220*/  USHF.L.U32 UR5, UR4, 0xb, URZ ;  /* 0x0000000b04057899 */ /* 0x000fe4000800063f */
[----:B------:R-:W-:Y:S01]  /*0230*/  USHF.L.U32 UR4, UR4, 0x1, URZ ;  /* 0x0000000104047899 */ /* 0x000fe2000800063f */
[----:B------:R-:W0:Y:S11]  /*0240*/  FENCE.VIEW.ASYNC.S ;  /* 0x00000000000073c6 */ /* 0x000e360000000000 */
[----:B0-----:R0:W1:Y:S01]  /*0250*/  SYNCS.EXCH.64 URZ, [UR8], UR4 ;  /* 0x00000004083f75b2 */ /* 0x0010620008000100 */
[----:B------:R0:W2:Y:S01]  /*0260*/  SYNCS.EXCH.64 URZ, [UR8+0x48], UR6 ;  /* 0x00004806083f75b2 */ /* 0x0000a20008000100 */
[----:B------:R0:W3:Y:S01]  /*0270*/  SYNCS.EXCH.64 URZ, [UR8+0x8], UR4 ;  /* 0x00000804083f75b2 */ /* 0x0000e20008000100 */
[----:B------:R0:W4:Y:S01]  /*0280*/  SYNCS.EXCH.64 URZ, [UR8+0x50], UR6 ;  /* 0x00005006083f75b2 */ /* 0x0001220008000100 */
[----:B------:R0:W0:Y:S01]  /*0290*/  SYNCS.EXCH.64 URZ, [UR8+0x10], UR4 ;  /* 0x00001004083f75b2 */ /* 0x0000220008000100 */
        /* <DEDUP_REMOVED lines=13> */
[----:B------:R-:W-:Y:S01]  /*0370*/  NOP ;  /* 0x0000000000007918 */ /* 0x000fe20000000000 */
.L_x_3:
[----:B0-----:R-:W-:Y:S05]  /*0380*/  BSYNC B0 ;  /* 0x0000000000007941 */ /* 0x001fea0003800000 */
.L_x_2:
[----:B------:R-:W-:Y:S01]  /*0390*/  SHF.R.S32.HI R7, RZ, 0x1f, R18 ;  /* 0x0000001fff077819 */ /* 0x000fe20000011412 */
[----:B------:R-:W0:Y:S01]  /*03a0*/  SHFL.IDX PT, R0, R0, RZ, 0x1f ;  /* 0x00001fff00007589 */ /* 0x000e2200000e0000 */
[----:B------:R-:W5:Y:S01]  /*03b0*/  S2UR UR8, SR_CTAID.X ;  /* 0x00000000000879c3 */ /* 0x000f620000002500 */
[----:B------:R-:W-:Y:S02]  /*03c0*/  ELECT P0, URZ, PT ;  /* 0x00000000003f782f */ /* 0x000fe40003800000 */
[----:B------:R-:W-:Y:S01]  /*03d0*/  LEA.HI R7, R7, R18, RZ, 0x7 ;  /* 0x0000001207077211 */ /* 0x000fe200078f38ff */
[----:B------:R-:W1:Y:S01]  /*03e0*/  S2R R4, SR_CTAID.Y ;  /* 0x0000000000047919 */ /* 0x000e620000002600 */
[----:B------:R-:W-:Y:S01]  /*03f0*/  SHF.R.S32.HI R8, RZ, 0x1f, R3 ;  /* 0x0000001fff087819 */ /* 0x000fe20000011403 */
[----:B------:R-:W-:Y:S01]  /*0400*/  ULDC UR4, c[0x0][0x150] ;  /* 0x0000540000047ab9 */ /* 0x000fe20000000800 */
[----:B------:R-:W-:Y:S01]  /*0410*/  LOP3.LUT R7, R7, 0xffffff80, RZ, 0xc0, !PT ;  /* 0xffffff8007077812 */ /* 0x000fe200078ec0ff */
[----:B------:R-:W-:Y:S01]  /*0420*/  NOP ;  /* 0x0000000000007918 */ /* 0x000fe20000000000 */
[----:B------:R-:W-:Y:S01]  /*0430*/  LEA.HI R8, R8, R3, RZ, 0x2 ;  /* 0x0000000308087211 */ /* 0x000fe200078f10ff */
[----:B------:R-:W2:Y:S01]  /*0440*/  LDC R10, c[0x0][0x144] ;  /* 0x00005100ff0a7b82 */ /* 0x000ea20000000800 */
[----:B------:R-:W-:Y:S01]  /*0450*/  NOP ;  /* 0x0000000000007918 */ /* 0x000fe20000000000 */
[----:B------:R-:W-:Y:S01]  /*0460*/  IMAD.IADD R6, R18, 0x1, -R7 ;  /* 0x0000000112067824 */ /* 0x000fe200078e0a07 */
[----:B------:R-:W-:Y:S01]  /*0470*/  LOP3.LUT R8, R8, 0x3ffffffc, RZ, 0xc0, !PT ;  /* 0x3ffffffc08087812 */ /* 0x000fe200078ec0ff */
[----:B------:R-:W-:Y:S01]  /*0480*/  IMAD.MOV.U32 R23, RZ, RZ, 0x1 ;  /* 0x00000001ff177424 */ /* 0x000fe200078e00ff */
[----:B------:R-:W-:-:S02]  /*0490*/  ISETP.NE.AND P3, PT, R5, RZ, PT ;  /* 0x000000ff0500720c */ /* 0x000fc40003f65270 */
[----:B------:R-:W-:Y:S01]  /*04a0*/  SHF.R.S32.HI R7, RZ, 0x1f, R6 ;  /* 0x0000001fff077819 */ /* 0x000fe20000011406 */
[----:B------:R-:W-:Y:S01]  /*04b0*/  IMAD.IADD R8, R3, 0x1, -R8 ;  /* 0x0000000103087824 */ /* 0x000fe200078e0a08 */
[----:B------:R-:W3:Y:S02]  /*04c0*/  LDC R13, c[0x0][0x140] ;  /* 0x00005000ff0d7b82 */ /* 0x000ee40000000800 */
[----:B------:R-:W-:Y:S02]  /*04d0*/  LEA.HI R7, R7, R6, RZ, 0x3 ;  /* 0x0000000607077211 */ /* 0x000fe400078f18ff */
[----:B0-----:R-:W-:Y:S02]  /*04e0*/  ISETP.NE.OR P0, PT, R0, RZ, !P0 ;  /* 0x000000ff0000720c */ /* 0x001fe40004705670 */
[--C-:B------:R-:W-:Y:S02]  /*04f0*/  SHF.R.S32.HI R0, RZ, 0x3, R7.reuse ;  /* 0x00000003ff007819 */ /* 0x100fe40000011407 */
[----:B------:R-:W-:-:S02]  /*0500*/  SHF.R.S32.HI R7, RZ, 0x1f, R7 ;  /* 0x0000001fff077819 */ /* 0x000fc40000011407 */
[----:B-----5:R-:W-:Y:S02]  /*0510*/  I2FP.F32.U32 R9, UR8 ;  /* 0x0000000800097c45 */ /* 0x020fe40008201000 */
[----:B------:R-:W-:-:S03]  /*0520*/  LEA.HI R7, R7, R0, RZ, 0x2 ;  /* 0x0000000007077211 */ /* 0x000fc600078f10ff */
[----:B------:R-:W-:Y:S01]  /*0530*/  FMUL R9, R9, UR4 ;  /* 0x0000000409097c20 */ /* 0x000fe20008400000 */
[----:B------:R-:W-:Y:S01]  /*0540*/  LOP3.LUT R7, R7, 0xfffffffc, RZ, 0xc0, !PT ;  /* 0xfffffffc07077812 */ /* 0x000fe200078ec0ff */
[----:B------:R-:W-:Y:S01]  /*0550*/  VOTEU.ALL UP0, P0 ;  /* 0x00000000003f7886 */ /* 0x000fe20000000000 */
[----:B-1----:R-:W-:Y:S01]  /*0560*/  I2FP.F32.U32 R3, R4 ;  /* 0x0000000400037245 */ /* 0x002fe20000201000 */
[----:B------:R-:W-:Y:S01]  /*0570*/  ULDC UR4, c[0x0][0x154] ;  /* 0x0000550000047ab9 */ /* 0x000fe20000000800 */
[----:B------:R-:W-:Y:S01]  /*0580*/  VOTEU.ALL UP1, P0 ;  /* 0x00000000003f7886 */ /* 0x000fe20000020000 */
[----:B------:R-:W0:Y:S01]  /*0590*/  F2I.U32.TRUNC.NTZ R9, R9 ;  /* 0x0000000900097305 */ /* 0x000e22000020f000 */
[----:B------:R-:W-:Y:S01]  /*05a0*/  IMAD.IADD R7, R0, 0x1, -R7 ;  /* 0x0000000100077824 */ /* 0x000fe200078e0a07 */
[----:B------:R-:W1:Y:S01]  /*05b0*/  @!UP0 S2UR UR7, SR_CgaCtaId ;  /* 0x00000000000789c3 */ /* 0x000e620000008800 */
[----:B------:R-:W-:Y:S01]  /*05c0*/  FMUL R12, R3, UR4 ;  /* 0x00000004030c7c20 */ /* 0x000fe20008400000 */
[----:B------:R-:W-:Y:S01]  /*05d0*/  UMOV UR4, 0x20 ;  /* 0x0000002000047882 */ /* 0x000fe20000000000 */
[----:B------:R-:W-:Y:S01]  /*05e0*/  IMAD R8, R8, 0x4, R7 ;  /* 0x0000000408087824 */ /* 0x000fe200078e0207 */
[----:B------:R-:W-:Y:S01]  /*05f0*/  @!UP0 UMOV UR6, 0x400 ;  /* 0x0000040000068882 */ /* 0x000fe20000000000 */
[----:B------:R-:W-:-:S04]  /*0600*/  @!UP0 UIADD3 UR4, -UR4, 0x100000, URZ ;  /* 0x0010000004048890 */ /* 0x000fc8000fffe13f */
[----:B------:R-:W-:Y:S02]  /*0610*/  @!UP0 USHF.L.U32 UR5, UR4, 0xb, URZ ;  /* 0x0000000b04058899 */ /* 0x000fe4000800063f */
[----:B------:R-:W-:Y:S01]  /*0620*/  @!UP0 USHF.L.U32 UR4, UR4, 0x1, URZ ;  /* 0x0000000104048899 */ /* 0x000fe2000800063f */
[----:B---3--:R-:W-:Y:S01]  /*0630*/  ISETP.EQ.U32.AND P2, PT, R13, 0x1, PT ;  /* 0x000000010d00780c */ /* 0x008fe20003f42070 */
[----:B------:R-:W3:Y:S01]  /*0640*/  F2I.U32.TRUNC.NTZ R12, R12 ;  /* 0x0000000c000c7305 */ /* 0x000ee2000020f000 */
[----:B------:R-:W-:Y:S01]  /*0650*/  LEA.HI R0, R8, R8, RZ, 0x1 ;  /* 0x0000000808007211 */ /* 0x000fe200078f08ff */
[----:B------:R-:W5:Y:S03]  /*0660*/  LDC R7, c[0x0][0x148] ;  /* 0x00005200ff077b82 */ /* 0x000f660000000800 */
[----:B------:R-:W-:Y:S01]  /*0670*/  LOP3.LUT R11, R0, 0xfffffffe, RZ, 0xc0, !PT ;  /* 0xfffffffe000b7812 */ /* 0x000fe200078ec0ff */
[----:B0-----:R-:W-:Y:S01]  /*0680*/  IMAD.MOV R15, RZ, RZ, -R9 ;  /* 0x000000ffff0f7224 */ /* 0x001fe200078e0a09 */
[----:B------:R-:W-:-:S03]  /*0690*/  SHF.R.S32.HI R9, RZ, 0x1f, R2 ;  /* 0x0000001fff097819 */ /* 0x000fc60000011402 */
[----:B--2---:R-:W-:Y:S01]  /*06a0*/  IMAD R3, R10, R15, UR8 ;  /* 0x000000080a037e24 */ /* 0x004fe2000f8e020f */
[----:B------:R-:W-:Y:S01]  /*06b0*/  LEA.HI R9, R9, R2, RZ, 0x2 ;  /* 0x0000000209097211 */ /* 0x000fe200078f10ff */
[C---:B------:R-:W-:Y:S02]  /*06c0*/  IMAD.IADD R0, R8.reuse, 0x1, -R11 ;  /* 0x0000000108007824 */ /* 0x040fe400078e0a0b */
[----:B------:R-:W-:Y:S01]  /*06d0*/  IMAD.SHL.U32 R11, R8, 0x4, RZ ;  /* 0x00000004080b7824 */ /* 0x000fe200078e00ff */
[----:B------:R-:W-:Y:S01]  /*06e0*/  LOP3.LUT R9, R9, 0xfffffffc, RZ, 0xc0, !PT ;  /* 0xfffffffc09097812 */ /* 0x000fe200078ec0ff */
[----:B---3--:R-:W-:Y:S01]  /*06f0*/  IMAD.MOV R24, RZ, RZ, -R12 ;  /* 0x000000ffff187224 */ /* 0x008fe200078e0a0c */
[----:B------:R-:W-:Y:S01]  /*0700*/  ISETP.NE.AND P4, PT, R0, R3, PT ;  /* 0x000000030000720c */ /* 0x000fe20003f85270 */
[----:B-1----:R-:W-:Y:S01]  /*0710*/  @!UP0 ULEA UR6, UR7, UR6, 0x18 ;  /* 0x0000000607068291 */ /* 0x002fe2000f8ec03f */
[----:B------:R-:W-:Y:S01]  /*0720*/  LOP3.LUT R22, R8, 0xc, R11, 0x78, !PT ;  /* 0x0000000c08167812 */ /* 0x000fe200078e780b */
[----:B------:R-:W-:Y:S01]  /*0730*/  IMAD.IADD R0, R2, 0x1, -R9 ;  /* 0x0000000102007824 */ /* 0x000fe200078e0a09 */
[----:B------:R-:W-:Y:S01]  /*0740*/  VOTEU.ALL UP0, P0 ;  /* 0x00000000003f7886 */ /* 0x000fe20000000000 */
[----:B------:R-:W-:Y:S01]  /*0750*/  LOP3.LUT P0, RZ, R6, 0x7, RZ, 0xc0, !PT ;  /* 0x0000000706ff7812 */ /* 0x000fe2000780c0ff */
[----:B------:R-:W-:-:S02]  /*0760*/  VIADD R6, R5, 0xffffffff ;  /* 0xffffffff05067836 */ /* 0x000fc40000000000 */
[----:B------:R-:W-:Y:S01]  /*0770*/  ISETP.NE.AND P1, PT, R0, 0x3, PT ;  /* 0x000000030000780c */ /* 0x000fe20003f25270 */
[----:B-----5:R-:W-:Y:S01]  /*0780*/  IMAD R9, R7, R24, R4 ;  /* 0x0000001807097224 */ /* 0x020fe200078e0204 */
[----:B------:R-:W-:Y:S02]  /*0790*/  ISETP.LT.U32.AND P0, PT, R22, 0x2, !P0 ;  /* 0x000000021600780c */ /* 0x000fe40004701070 */
[----:B------:R-:W-:Y:S01]  /*07a0*/  ISETP.EQ.OR P1, PT, R0, RZ, !P1 ;  /* 0x000000ff0000720c */ /* 0x000fe20004f22670 */
[----:B------:R-:W0:Y:S02]  /*07b0*/  FENCE.VIEW.ASYNC.S ;  /* 0x00000000000073c6 */ /* 0x000e240000000000 */
[----:B0-----:R0:W1:Y:S01]  /*07c0*/  @!UP0 SYNCS.EXCH.64 URZ, [UR6+0xa0], UR4 ;  /* 0x0000a004063f85b2 */ /* 0x0010620008000100 */
[----:B------:R-:W-:Y:S02]  /*07d0*/  @P4 LEA.HI R2, R22, R22, RZ, 0x1 ;  /* 0x0000001616024211 */ /* 0x000fe400078f08ff */
[----:B------:R-:W-:-:S02]  /*07e0*/  ISETP.EQ.AND P1, PT, R5, RZ, P1 ;  /* 0x000000ff0500720c */ /* 0x000fc40000f22270 */
[----:B------:R-:W-:Y:S02]  /*07f0*/  @P4 SHF.R.S32.HI R2, RZ, 0x1, R2 ;  /* 0x00000001ff024819 */ /* 0x000fe40000011402 */
[----:B------:R-:W-:Y:S02]  /*0800*/  ISETP.GE.U32.AND P6, PT, R6, 0x2, PT ;  /* 0x000000020600780c */ /* 0x000fe40003fc6070 */
[----:B------:R-:W-:Y:S02]  /*0810*/  @P4 ISETP.NE.AND P5, PT, R2, R9, PT ;  /* 0x000000090200420c */ /* 0x000fe40003fa5270 */
[----:B------:R-:W-:Y:S02]  /*0820*/  SEL R2, RZ, 0x1, !P0 ;  /* 0x00000001ff027807 */ /* 0x000fe40004000000 */
[----:B------:R-:W-:Y:S02]  /*0830*/  @P4 SEL R23, RZ, 0x1, P5 ;  /* 0x00000001ff174807 */ /* 0x000fe40002800000 */
[----:B------:R-:W-:Y:S01]  /*0840*/  SEL R19, RZ, 0x1, !P1 ;  /* 0x00000001ff137807 */ /* 0x000fe20004800000 */
[----:B------:R0:W2:Y:S01]  /*0850*/  @!UP1 SYNCS.EXCH.64 URZ, [UR6+0xa8], UR4 ;  /* 0x0000a804063f95b2 */ /* 0x0000a20008000100 */
[----:B------:R-:W-:Y:S01]  /*0860*/  LOP3.LUT R23, R23, R2, RZ, 0xc0, !PT ;  /* 0x0000000217177212 */ /* 0x000fe200078ec0ff */
[----:B------:R-:W-:Y:S01]  /*0870*/  NOP ;  /* 0x0000000000007918 */ /* 0x000fe20000000000 */
[----:B------:R-:W-:Y:S01]  /*0880*/  SEL R19, R19, 0x2, P6 ;  /* 0x0000000213137807 */ /* 0x000fe20003000000 */
[----:B------:R-:W-:Y:S06]  /*0890*/  @!P2 BRA `(.L_x_4) ;  /* 0x000000000008a947 */ /* 0x000fec0003800000 */
[----:B-12-4-:R-:W-:Y:S01]  /*08a0*/  UCGABAR_ARV ;  /* 0x00000000000079c7 */ /* 0x016fe20008000000 */
[----:B------:R-:W-:Y:S05]  /*08b0*/  BRA `(.L_x_5) ;  /* 0x0000000000047947 */ /* 0x000fea0003800000 */
.L_x_4:
[----:B-12-4-:R-:W-:Y:S01]  /*08c0*/  NOP ;  /* 0x0000000000007918 */ /* 0x016fe20000000000 */
.L_x_5:
[----:B------:R-:W1:Y:S01]  /*08d0*/  LDC R2, c[0x0][0x65c] ;  /* 0x00019700ff027b82 */ /* 0x000e620000000800 */
[----:B------:R-:W-:Y:S02]  /*08e0*/  IMAD.U32 R8, RZ, RZ, UR8 ;  /* 0x00000008ff087e24 */ /* 0x000fe4000f8e00ff */
[----:B------:R-:W-:Y:S01]  /*08f0*/  IMAD.MOV.U32 R9, RZ, RZ, RZ ;  /* 0x000000ffff097224 */ /* 0x000fe200078e00ff */
[----:B-1----:R-:W-:-:S04]  /*0900*/  ISETP.NE.AND P1, PT, R2, 0x1, PT ;  /* 0x000000010200780c */ /* 0x002fc80003f25270 */
[----:B------:R-:W-:-:S09]  /*0910*/  P2R R5, PR, RZ, 0x2 ;  /* 0x00000002ff057803 */ /* 0x000fd20000000000 */
[----:B------:R-:W1:Y:S01]  /*0920*/  @P1 LDC R17, c[0x0][0x10] ;  /* 0x00000400ff111b82 */ /* 0x000e620000000800 */
[----:B------:R-:W-:Y:S02]  /*0930*/  @P1 IMAD.MOV.U32 R5, RZ, RZ, RZ ;  /* 0x000000ffff051224 */ /* 0x000fe400078e00ff */
[----:B------:R-:W-:-:S05]  /*0940*/  @P1 IMAD.MOV.U32 R13, RZ, RZ, RZ ;  /* 0x000000ffff0d1224 */ /* 0x000fca00078e00ff */
[----:B------:R-:W2:Y:S01]  /*0950*/  @!P1 LDC R11, c[0x0][0xc] ;  /* 0x00000300ff0b9b82 */ /* 0x000ea20000000800 */
[----:B-1----:R-:W-:-:S04]  /*0960*/  @P1 IMAD.WIDE.U32 R16, R17, UR8, R4 ;  /* 0x0000000811101c25 */ /* 0x002fc8000f8e0004 */
[----:B------:R-:W-:Y:S02]  /*0970*/  @P1 IMAD.IADD R17, R17, 0x1, R13 ;  /* 0x0000000111111824 */ /* 0x000fe400078e020d */
[----:B--2---:R-:W-:-:S04]  /*0980*/  @!P1 IMAD.WIDE.U32 R8, R4, R11, R8 ;  /* 0x0000000b04089225 */ /* 0x004fc800078e0008 */
[----:B------:R-:W-:Y:S02]  /*0990*/  @!P1 IMAD.MOV.U32 R16, RZ, RZ, R8 ;  /* 0x000000ffff109224 */ /* 0x000fe400078e0008 */
[----:B------:R-:W-:Y:S01]  /*09a0*/  @!P1 IMAD.MOV.U32 R17, RZ, RZ, R9 ;  /* 0x000000ffff119224 */ /* 0x000fe200078e0009 */
[----:B------:R-:W-:Y:S06]  /*09b0*/  @!P2 BRA `(.L_x_6) ;  /* 0x00000000000ca947 */ /* 0x000fec0003800000 */
[----:B------:R-:W-:Y:S01]  /*09c0*/  UCGABAR_WAIT ;  /* 0x0000000000007dc7 */ /* 0x000fe20008000000 */
[----:B------:R-:W-:Y:S01]  /*09d0*/  CCTL.IVALL ;  /* 0x00000000ff00798f */ /* 0x000fe20002000000 */
[----:B------:R-:W-:Y:S05]  /*09e0*/  BRA `(.L_x_7) ;  /* 0x0000000000047947 */ /* 0x000fea0003800000 */
.L_x_6:
[----:B------:R-:W-:Y:S06]  /*09f0*/  BAR.SYNC.DEFER_BLOCKING 0x0 ;  /* 0x0000000000007b1d */ /* 0x000fec0000010000 */
.L_x_7:
[----:B------:R-:W-:Y:S05]  /*0a00*/  @!P3 BRA `(.L_x_8) ;  /* 0x000000400010b947 */ /* 0x000fea0003800000 */
[----:B------:R-:W-:-:S13]  /*0a10*/  ISETP.GT.U32.AND P0, PT, R6, 0x1, PT ;  /* 0x000000010600780c */ /* 0x000fda0003f04070 */
[----:B0-----:R-:W-:Y:S05]  /*0a20*/  @P0 EXIT ;  /* 0x000000000000094d */ /* 0x001fea0003800000 */
[----:B------:R-:W-:Y:S01]  /*0a30*/  ULDC.64 UR4, c[0x0][0x650] ;  /* 0x0001940000047ab9 */ /* 0x000fe20000000a00 */
[----:B------:R-:W-:Y:S01]  /*0a40*/  PRMT R0, RZ, 0x7610, R0 ;  /* 0x00007610ff007816 */ /* 0x000fe20000000000 */
[----:B------:R-:W-:Y:S01]  /*0a50*/  IMAD.MOV.U32 R60, RZ, RZ, -0x1 ;  /* 0xffffffffff3c7424 */ /* 0x000fe200078e00ff */
[----:B------:R-:W-:Y:S01]  /*0a60*/  ISETP.GE.U32.AND P0, PT, R16, UR4, PT ;  /* 0x0000000410007c0c */ /* 0x000fe2000bf06070 */
[----:B------:R-:W-:Y:S02]  /*0a70*/  IMAD.MOV.U32 R61, RZ, RZ, -0x1 ;  /* 0xffffffffff3d7424 */ /* 0x000fe400078e00ff */
[----:B------:R-:W-:Y:S01]  /*0a80*/  IMAD.MOV.U32 R59, RZ, RZ, -0x1 ;  /* 0xffffffffff3b7424 */ /* 0x000fe200078e00ff */
[----:B------:R-:W-:-:S13]  /*0a90*/  ISETP.GE.U32.AND.EX P0, PT, R17, UR5, PT, P0 ;  /* 0x0000000511007c0c */ /* 0x000fda000bf06100 */
[----:B------:R-:W-:Y:S05]  /*0aa0*/  @P0 BRA `(.L_x_9) ;  /* 0x0000000400280947 */ /* 0x000fea0003800000 */
[----:B------:R-:W0:Y:S01]  /*0ab0*/  LDC.64 R20, c[0x0][0x628] ;  /* 0x00018a00ff147b82 */ /* 0x000e220000000a00 */
[----:B------:R-:W-:Y:S02]  /*0ac0*/  IMAD.MOV.U32 R8, RZ, RZ, R16 ;  /* 0x000000ffff087224 */ /* 0x000fe400078e0010 */
[----:B------:R-:W-:-:S05]  /*0ad0*/  IMAD.MOV.U32 R9, RZ, RZ, R17 ;  /* 0x000000ffff097224 */ /* 0x000fca00078e0011 */
[----:B------:R-:W1:Y:S08]  /*0ae0*/  LDC R0, c[0x0][0x630] ;  /* 0x00018c00ff007b82 */ /* 0x000e700000000800 */
[----:B------:R-:W2:Y:S01]  /*0af0*/  LDC.64 R26, c[0x0][0x620] ;  /* 0x00018800ff1a7b82 */ /* 0x000ea20000000a00 */
[----:B0-----:R-:W-:-:S04]  /*0b00*/  ISETP.NE.U32.AND P0, PT, R20, RZ, PT ;  /* 0x000000ff1400720c */ /* 0x001fc80003f05070 */
[----:B------:R-:W-:-:S13]  /*0b10*/  ISETP.NE.AND.EX P0, PT, R21, RZ, PT, P0 ;  /* 0x000000ff1500720c */ /* 0x000fda0003f05300 */
[----:B-12---:R-:W-:Y:S05]  /*0b20*/  @!P0 BRA `(.L_x_10) ;  /* 0x0000000000288947 */ /* 0x006fea0003800000 */
[----:B------:R-:W0:Y:S02]  /*0b30*/  LDC R13, c[0x0][0x634] ;  /* 0x00018d00ff0d7b82 */ /* 0x000e240000000800 */
[----:B0-----:R-:W-:-:S05]  /*0b40*/  IADD3 R13, P0, R16, R13, RZ ;  /* 0x0000000d100d7210 */ /* 0x001fca0007f1e0ff */
[----:B------:R-:W-:-:S04]  /*0b50*/  IMAD.X R15, RZ, RZ, R17, P0 ;  /* 0x000000ffff0f7224 */ /* 0x000fc800000e0611 */
[----:B------:R-:W-:-:S04]  /*0b60*/  IMAD.WIDE.U32 R8, R15, R20, RZ ;  /* 0x000000140f087225 */ /* 0x000fc800078e00ff */
[----:B------:R-:W-:-:S04]  /*0b70*/  IMAD.WIDE.U32 R10, P0, R13, R21, R8 ;  /* 0x000000150d0a7225 */ /* 0x000fc80007800008 */
[----:B------:R-:W-:-:S04]  /*0b80*/  IMAD.WIDE.U32 R8, R13, R20, RZ ;  /* 0x000000140d087225 */ /* 0x000fc800078e00ff */
[----:B------:R-:W-:Y:S01]  /*0b90*/  IMAD.X R13, RZ, RZ, RZ, P0 ;  /* 0x000000ffff0d7224 */ /* 0x000fe200000e06ff */
[----:B------:R-:W-:Y:S01]  /*0ba0*/  IADD3 RZ, P0, R9, R10, RZ ;  /* 0x0000000a09ff7210 */ /* 0x000fe20007f1e0ff */
[----:B------:R-:W-:-:S04]  /*0bb0*/  IMAD.MOV.U32 R12, RZ, RZ, R11 ;  /* 0x000000ffff0c7224 */ /* 0x000fc800078e000b */
[----:B------:R-:W-:-:S08]  /*0bc0*/  IMAD.WIDE.U32.X R8, R15, R21, R12, P0 ;  /* 0x000000150f087225 */ /* 0x000fd000000e040c */
.L_x_10:
[----:B------:R-:W0:Y:S01]  /*0bd0*/  LDC.64 R20, c[0x0][0x640] ;  /* 0x00019000ff147b82 */ /* 0x000e220000000a00 */
[--C-:B------:R-:W-:Y:S01]  /*0be0*/  SHF.R.U64 R59, R8, R0, R9.reuse ;  /* 0x00000000083b7219 */ /* 0x100fe20000001209 */
[----:B------:R-:W-:Y:S01]  /*0bf0*/  IMAD R28, R7, R24, R4 ;  /* 0x00000018071c7224 */ /* 0x000fe200078e0204 */
[----:B------:R-:W-:Y:S01]  /*0c00*/  SHF.R.U32.HI R0, RZ, R0, R9 ;  /* 0x00000000ff007219 */ /* 0x000fe20000011609 */
[----:B------:R-:W-:Y:S01]  /*0c10*/  IMAD.MOV.U32 R25, RZ, RZ, 0x1 ;  /* 0x00000001ff197424 */ /* 0x000fe200078e00ff */
[----:B------:R-:W-:-:S03]  /*0c20*/  IADD3 R5, P0, RZ, -R59, RZ ;  /* 0x8000003bff057210 */ /* 0x000fc60007f1e0ff */
[----:B------:R-:W1:Y:S02]  /*0c30*/  LDC R6, c[0x0][0x618] ;  /* 0x00018600ff067b82 */ /* 0x000e640000000800 */
[----:B------:R-:W-:-:S04]  /*0c40*/  IMAD.X R9, RZ, RZ, ~R0, P0 ;  /* 0x000000ffff097224 */ /* 0x000fc800000e0e00 */
[-C--:B------:R-:W-:Y:S02]  /*0c50*/  IMAD R0, R9, R26.reuse, RZ ;  /* 0x0000001a09007224 */ /* 0x080fe400078e02ff */
[----:B------:R-:W2:Y:S01]  /*0c60*/  LDC R11, c[0x0][0x608] ;  /* 0x00018200ff0b7b82 */ /* 0x000ea20000000800 */
[----:B------:R-:W-:-:S04]  /*0c70*/  IMAD.WIDE.U32 R8, R5, R26, R16 ;  /* 0x0000001a05087225 */ /* 0x000fc800078e0010 */
[----:B------:R-:W-:-:S03]  /*0c80*/  IMAD R5, R5, R27, R0 ;  /* 0x0000001b05057224 */ /* 0x000fc600078e0200 */
[----:B------:R-:W3:Y:S01]  /*0c90*/  LDC R12, c[0x0][0x658] ;  /* 0x00019600ff0c7b82 */ /* 0x000ee20000000800 */
[----:B0-----:R-:W-:Y:S01]  /*0ca0*/  ISETP.NE.U32.AND P0, PT, R20, RZ, PT ;  /* 0x000000ff1400720c */ /* 0x001fe20003f05070 */
[----:B------:R-:W-:Y:S02]  /*0cb0*/  IMAD.IADD R5, R9, 0x1, R5 ;  /* 0x0000000109057824 */ /* 0x000fe400078e0205 */
[----:B------:R-:W-:Y:S01]  /*0cc0*/  IMAD.MOV.U32 R9, RZ, RZ, -0x1 ;  /* 0xffffffffff097424 */ /* 0x000fe200078e00ff */
[----:B------:R-:W-:-:S03]  /*0cd0*/  ISETP.NE.AND.EX P0, PT, R21, RZ, PT, P0 ;  /* 0x000000ff1500720c */ /* 0x000fc60003f05300 */
[----:B------:R-:W0:Y:S01]  /*0ce0*/  LDC R15, c[0x0][0x600] ;  /* 0x00018000ff0f7b82 */ /* 0x000e220000000800 */
[-CC-:B-1----:R-:W-:Y:S02]  /*0cf0*/  SHF.R.U64 R13, R8, R6.reuse, R5.reuse ;  /* 0x00000006080d7219 */ /* 0x182fe40000001205 */
[----:B------:R-:W-:-:S05]  /*0d00*/  SHF.R.U32.HI R0, RZ, R6, R5 ;  /* 0x00000006ff007219 */ /* 0x000fca0000011605 */
[----:B------:R-:W1:Y:S01]  /*0d10*/  LDC R14, c[0x0][0x648] ;  /* 0x00019200ff0e7b82 */ /* 0x000e620000000800 */
[-CC-:B--2---:R-:W-:Y:S02]  /*0d20*/  SHF.R.U64 R29, R13, R11.reuse, R0.reuse ;  /* 0x0000000b0d1d7219 */ /* 0x184fe40000001200 */
[----:B------:R-:W-:-:S05]  /*0d30*/  SHF.R.U32.HI R5, RZ, R11, R0 ;  /* 0x0000000bff057219 */ /* 0x000fca0000011600 */
[----:B------:R-:W2:Y:S01]  /*0d40*/  LDC R26, c[0x0][0x638] ;  /* 0x00018e00ff1a7b82 */ /* 0x000ea20000000800 */
[-CC-:B---3--:R-:W-:Y:S02]  /*0d50*/  SHF.R.U64 R24, R29, R12.reuse, R5.reuse ;  /* 0x0000000c1d187219 */ /* 0x188fe40000001205 */
[-C--:B------:R-:W-:Y:S02]  /*0d60*/  SHF.L.U32 R0, R9, R12.reuse, RZ ;  /* 0x0000000c09007219 */ /* 0x080fe400000006ff */
[----:B------:R-:W-:Y:S01]  /*0d70*/  SHF.R.U32.HI R5, RZ, R12, R5 ;  /* 0x0000000cff057219 */ /* 0x000fe20000011605 */
[----:B------:R-:W-:Y:S01]  /*0d80*/  IMAD.MOV.U32 R4, RZ, RZ, R24 ;  /* 0x000000ffff047224 */ /* 0x000fe200078e0018 */
[----:B------:R-:W-:Y:S01]  /*0d90*/  LOP3.LUT R10, RZ, R0, RZ, 0x33, !PT ;  /* 0x00000000ff0a7212 */ /* 0x000fe200078e33ff */
[----:B------:R-:W3:Y:S01]  /*0da0*/  LDC R27, c[0x0][0x610] ;  /* 0x00018400ff1b7b82 */ /* 0x000ee20000000800 */
[----:B------:R-:W-:Y:S05]  /*0db0*/  @!P0 BRA `(.L_x_11) ;  /* 0x0000000000288947 */ /* 0x000fea0003800000 */
[----:B------:R-:W4:Y:S02]  /*0dc0*/  LDC R9, c[0x0][0x64c] ;  /* 0x00019300ff097b82 */ /* 0x000f240000000800 */
[----:B----4-:R-:W-:-:S05]  /*0dd0*/  IADD3 R9, P0, R24, R9, RZ ;  /* 0x0000000918097210 */ /* 0x010fca0007f1e0ff */
        /* <DEDUP_REMOVED lines=8> */
.L_x_11:
[----:B-1----:R-:W-:Y:S01]  /*0e60*/  SHF.R.U64 R4, R4, R14, R5 ;  /* 0x0000000e04047219 */ /* 0x002fe20000001205 */
[----:B0-----:R-:W-:Y:S01]  /*0e70*/  VIADD R6, R15, 0xffffffff ;  /* 0xffffffff0f067836 */ /* 0x001fe20000000000 */
[----:B------:R-:W-:Y:S02]  /*0e80*/  SHF.L.U32 R0, R25, R12, RZ ;  /* 0x0000000c19007219 */ /* 0x000fe400000006ff */
[----:B------:R-:W-:Y:S01]  /*0e90*/  LOP3.LUT R5, R29, R10, RZ, 0xc0, !PT ;  /* 0x0000000a1d057212 */ /* 0x000fe200078ec0ff */
[----:B------:R-:W-:Y:S01]  /*0ea0*/  IMAD.MOV R7, RZ, RZ, -R4 ;  /* 0x000000ffff077224 */ /* 0x000fe200078e0a04 */
[----:B------:R-:W-:Y:S02]  /*0eb0*/  SEL R3, R3, R28, !P1 ;  /* 0x0000001c03037207 */ /* 0x000fe40004800000 */
[----:B------:R-:W-:Y:S01]  /*0ec0*/  LOP3.LUT R6, R13, R6, RZ, 0xc0, !PT ;  /* 0x000000060d067212 */ /* 0x000fe200078ec0ff */
[----:B------:R-:W-:Y:S02]  /*0ed0*/  IMAD R4, R0, R4, R5 ;  /* 0x0000000400047224 */ /* 0x000fe400078e0205 */
[----:B--2---:R-:W-:-:S02]  /*0ee0*/  IMAD R0, R7, R26, R24 ;  /* 0x0000001a07007224 */ /* 0x004fc400078e0218 */
[----:B---3--:R-:W-:Y:S02]  /*0ef0*/  IMAD R3, R4, R27, R3 ;  /* 0x0000001b04037224 */ /* 0x008fe400078e0203 */
[----:B------:R-:W-:Y:S02]  /*0f00*/  IMAD R60, R0, R15, R6 ;  /* 0x0000000f003c7224 */ /* 0x000fe400078e0206 */
[----:B------:R-:W-:-:S03]  /*0f10*/  IMAD.MOV.U32 R4, RZ, RZ, 0x1 ;  /* 0x00000001ff047424 */ /* 0x000fc600078e00ff */
[----:B------:R-:W-:Y:S02]  /*0f20*/  SEL R61, R60, R3, !P1 ;  /* 0x000000033c3d7207 */ /* 0x000fe40004800000 */
[----:B------:R-:W-:Y:S02]  /*0f30*/  PRMT R0, R4, 0x7610, R0 ;  /* 0x0000761004007816 */ /* 0x000fe40000000000 */
[----:B------:R-:W-:-:S07]  /*0f40*/  SEL R60, R3, R60, !P1 ;  /* 0x0000003c033c7207 */ /* 0x000fce0004800000 */
.L_x_9:
[----:B------:R-:W-:-:S08]  /*0f50*/  NOP ;  /* 0x0000000000007918 */ /* 0x000fd00000000000 */
[----:B------:R-:W0:Y:S02]  /*0f60*/  USETMAXREG.TRY_ALLOC.CTAPOOL UP0, 0xe8 ;  /* 0x000000e8000079c8 */ /* 0x000e240008000600 */
[----:B0-----:R-:W-:-:S13]  /*0f70*/  PLOP3.LUT P0, PT, PT, PT, UP0, 0x80, 0x0 ;  /* 0x000000000000781c */ /* 0x001fda0003f0f008 */
[----:B------:R-:W-:Y:S05]  /*0f80*/  @!P0 BRA `(.L_x_9) ;  /* 0xfffffffc00f08947 */ /* 0x000fea000383ffff */
[----:B------:R-:W-:Y:S01]  /*0f90*/  ULDC.64 UR4, c[0x0][0x598] ;  /* 0x0001660000047ab9 */ /* 0x000fe20000000a00 */
[----:B------:R-:W-:Y:S01]  /*0fa0*/  ULDC.64 UR36, c[0x0][0x208] ;  /* 0x0000820000247ab9 */ /* 0x000fe20000000a00 */
[----:B------:R-:W-:-:S04]  /*0fb0*/  ISETP.NE.U32.AND P0, PT, RZ, UR4, PT ;  /* 0x00000004ff007c0c */ /* 0x000fc8000bf05070 */
[----:B------:R-:W-:-:S13]  /*0fc0*/  ISETP.NE.AND.EX P0, PT, RZ, UR5, PT, P0 ;  /* 0x00000005ff007c0c */ /* 0x000fda000bf05300 */
[----:B------:R-:W-:Y:S05]  /*0fd0*/  @!P0 BRA `(.L_x_12) ;  /* 0x00000000001c8947 */ /* 0x000fea0003800000 */
[----:B------:R-:W0:Y:S02]  /*0fe0*/  LDC.64 R4, c[0x0][0x598] ;  /* 0x00016600ff047b82 */ /* 0x000e240000000a00 */
[----:B0-----:R-:W2:Y:S02]  /*0ff0*/  LDG.E.64 R4, desc[UR36][R4.64] ;  /* 0x0000002404047981 */ /* 0x001ea4000c1e1b00 */
[----:B--2---:R-:W-:-:S04]  /*1000*/  ISETP.NE.U32.AND P0, PT, R4, RZ, PT ;  /* 0x000000ff0400720c */ /* 0x004fc80003f05070 */
[----:B------:R-:W-:-:S13]  /*1010*/  ISETP.NE.AND.EX P0, PT, R5, RZ, PT, P0 ;  /* 0x000000ff0500720c */ /* 0x000fda0003f05300 */
[----:B------:R-:W-:Y:S05]  /*1020*/  @!P0 BRA `(.L_x_12) ;  /* 0x0000000000088947 */ /* 0x000fea0003800000 */
[----:B------:R0:W5:Y:S01]  /*1030*/  LD.E R56, desc[UR36][R4.64] ;  /* 0x0000002404387980 */ /* 0x000162000c101900 */
[----:B------:R-:W-:Y:S05]  /*1040*/  BRA `(.L_x_13) ;  /* 0x0000000000247947 */ /* 0x000fea0003800000 */
.L_x_12:
[----:B------:R-:W-:Y:S02]  /*1050*/  ULDC.64 UR4, c[0x0][0x588] ;  /* 0x0001620000047ab9 */ /* 0x000fe40000000a00 */
[----:B------:R-:W-:-:S04]  /*1060*/  ISETP.NE.U32.AND P0, PT, RZ, UR4, PT ;  /* 0x00000004ff007c0c */ /* 0x000fc8000bf05070 */
[----:B------:R-:W-:-:S13]  /*1070*/  ISETP.NE.AND.EX P0, PT, RZ, UR5, PT, P0 ;  /* 0x00000005ff007c0c */ /* 0x000fda000bf05300 */
[----:B------:R-:W-:Y:S05]  /*1080*/  @!P0 BRA `(.L_x_14) ;  /* 0x00000000000c8947 */ /* 0x000fea0003800000 */
[----:B------:R-:W0:Y:S02]  /*1090*/  LDC.64 R56, c[0x0][0x588] ;  /* 0x00016200ff387b82 */ /* 0x000e240000000a00 */
[----:B0-----:R1:W5:Y:S01]  /*10a0*/  LDG.E R56, desc[UR36][R56.64] ;  /* 0x0000002438387981 */ /* 0x001362000c1e1900 */
[----:B------:R-:W-:Y:S05]  /*10b0*/  BRA `(.L_x_13) ;  /* 0x0000000000087947 */ /* 0x000fea0003800000 */
.L_x_14:
[----:B------:R-:W-:Y:S02]  /*10c0*/  ULDC UR4, c[0x0][0x580] ;  /* 0x0001600000047ab9 */ /* 0x000fe40000000800 */
[----:B------:R-:W-:-:S07]  /*10d0*/  IMAD.U32 R56, RZ, RZ, UR4 ;  /* 0x00000004ff387e24 */ /* 0x000fce000f8e00ff */
.L_x_13:
[----:B------:R-:W-:Y:S02]  /*10e0*/  ULDC.64 UR4, c[0x0][0x5a0] ;  /* 0x0001680000047ab9 */ /* 0x000fe40000000a00 */
[----:B------:R-:W-:-:S04]  /*10f0*/  ISETP.NE.U32.AND P0, PT, RZ, UR4, PT ;  /* 0x00000004ff007c0c */ /* 0x000fc8000bf05070 */
[----:B------:R-:W-:-:S13]  /*1100*/  ISETP.NE.AND.EX P0, PT, RZ, UR5, PT, P0 ;  /* 0x00000005ff007c0c */ /* 0x000fda000bf05300 */
[----:B------:R-:W-:Y:S05]  /*1110*/  @!P0 BRA `(.L_x_15) ;  /* 0x00000000001c8947 */ /* 0x000fea0003800000 */
[----:B0-----:R-:W0:Y:S02]  /*1120*/  LDC.64 R4, c[0x0][0x5a0] ;  /* 0x00016800ff047b82 */ /* 0x001e240000000a00 */
[----:B0-----:R-:W2:Y:S02]  /*1130*/  LDG.E.64 R4, desc[UR36][R4.64] ;  /* 0x0000002404047981 */ /* 0x001ea4000c1e1b00 */
[----:B--2---:R-:W-:-:S04]  /*1140*/  ISETP.NE.U32.AND P0, PT, R4, RZ, PT ;  /* 0x000000ff0400720c */ /* 0x004fc80003f05070 */
[----:B------:R-:W-:-:S13]  /*1150*/  ISETP.NE.AND.EX P0, PT, R5, RZ, PT, P0 ;  /* 0x000000ff0500720c */ /* 0x000fda0003f05300 */
[----:B------:R-:W-:Y:S05]  /*1160*/  @!P0 BRA `(.L_x_15) ;  /* 0x0000000000088947 */ /* 0x000fea0003800000 */
[----:B-1----:R0:W5:Y:S01]  /*1170*/  LD.E R57, desc[UR36][R4.64] ;  /* 0x0000002404397980 */ /* 0x002162000c101900 */
[----:B------:R-:W-:Y:S05]  /*1180*/  BRA `(.L_x_16) ;  /* 0x0000000000247947 */ /* 0x000fea0003800000 */
.L_x_15:
[----:B------:R-:W-:Y:S02]  /*1190*/  ULDC.64 UR4, c[0x0][0x590] ;  /* 0x0001640000047ab9 */ /* 0x000fe40000000a00 */
[----:B------:R-:W-:-:S04]  /*11a0*/  ISETP.NE.U32.AND P0, PT, RZ, UR4, PT ;  /* 0x00000004ff007c0c */ /* 0x000fc8000bf05070 */
[----:B------:R-:W-:-:S13]  /*11b0*/  ISETP.NE.AND.EX P0, PT, RZ, UR5, PT, P0 ;  /* 0x00000005ff007c0c */ /* 0x000fda000bf05300 */
[----:B------:R-:W-:Y:S05]  /*11c0*/  @!P0 BRA `(.L_x_17) ;  /* 0x00000000000c8947 */ /* 0x000fea0003800000 */
[----:B0-----:R-:W1:Y:S02]  /*11d0*/  LDC.64 R4, c[0x0][0x590] ;  /* 0x00016400ff047b82 */ /* 0x001e640000000a00 */
[----:B-1----:R1:W5:Y:S01]  /*11e0*/  LDG.E R57, desc[UR36][R4.64] ;  /* 0x0000002404397981 */ /* 0x002362000c1e1900 */
[----:B------:R-:W-:Y:S05]  /*11f0*/  BRA `(.L_x_16) ;  /* 0x0000000000087947 */ /* 0x000fea0003800000 */
.L_x_17:
[----:B------:R-:W-:Y:S02]  /*1200*/  ULDC UR4, c[0x0][0x584] ;  /* 0x0001610000047ab9 */ /* 0x000fe40000000800 */
[----:B-1----:R-:W-:-:S07]  /*1210*/  IMAD.U32 R57, RZ, RZ, UR4 ;  /* 0x00000004ff397e24 */ /* 0x002fce000f8e00ff */
.L_x_16:
[----:B------:R-:W-:-:S13]  /*1220*/  LOP3.LUT P0, RZ, R0, 0xff, RZ, 0xc0, !PT ;  /* 0x000000ff00ff7812 */ /* 0x000fda000780c0ff */
[----:B------:R-:W-:Y:S05]  /*1230*/  @!P0 EXIT ;  /* 0x000000000000894d */ /* 0x000fea0003800000 */
[----:B------:R-:W-:Y:S01]  /*1240*/  ULDC UR4, c[0x0][0x28c] ;  /* 0x0000a30000047ab9 */ /* 0x000fe20000000800 */
[----:B------:R-:W-:Y:S01]  /*1250*/  LOP3.LUT R58, R19, 0x1, RZ, 0xfc, !PT ;  /* 0x00000001133a7812 */ /* 0x000fe200078efcff */
[----:B------:R-:W-:Y:S01]  /*1260*/  UIADD3 UR4, UR4, 0x1f, URZ ;  /* 0x0000001f04047890 */ /* 0x000fe2000fffe03f */
[----:B------:R-:W-:Y:S01]  /*1270*/  UMOV UR38, URZ ;  /* 0x0000003f00267c82 */ /* 0x000fe20008000000 */
[----:B------:R-:W-:Y:S02]  /*1280*/  UMOV UR39, URZ ;  /* 0x0000003f00277c82 */ /* 0x000fe40008000000 */
[----:B------:R-:W-:-:S04]  /*1290*/  USHF.R.S32.HI UR5, URZ, 0x1f, UR4 ;  /* 0x0000001f3f057899 */ /* 0x000fc80008011404 */
[----:B------:R-:W-:-:S04]  /*12a0*/  ULEA.HI UR5, UR5, UR4, URZ, 0x5 ;  /* 0x0000000405057291 */ /* 0x000fc8000f8f283f */
[----:B------:R-:W-:-:S12]  /*12b0*/  USHF.R.S32.HI UR40, URZ, 0x5, UR5 ;  /* 0x000000053f287899 */ /* 0x000fd80008011405 */
.L_x_101:
[----:B------:R-:W-:Y:S01]  /*12c0*/  LOP3.LUT R0, R18, 0x80, RZ, 0xc0, !PT ;  /* 0x0000008012007812 */ /* 0x000fe200078ec0ff */
[----:B------:R-:W2:Y:S01]  /*12d0*/  S2UR UR7, SR_CgaCtaId ;  /* 0x00000000000779c3 */ /* 0x000ea20000008800 */
[----:B------:R-:W-:Y:S02]  /*12e0*/  UMOV UR6, 0x400 ;  /* 0x0000040000067882 */ /* 0x000fe40000000000 */
[----:B------:R-:W-:-:S06]  /*12f0*/  SHF.R.U32.HI R0, RZ, 0x7, R0 ;  /* 0x00000007ff007819 */ /* 0x000fcc0000011600 */
[----:B------:R-:W3:Y:S01]  /*1300*/  SHFL.IDX PT, R0, R0, RZ, 0x1f ;  /* 0x00001fff00007589 */ /* 0x000ee200000e0000 */
[----:B--2---:R-:W-:Y:S01]  /*1310*/  ULEA UR6, UR7, UR6, 0x18 ;  /* 0x0000000607067291 */ /* 0x004fe2000f8ec03f */
[----:B---3--:R-:W-:-:S13]  /*1320*/  R2UR UR4, R0 ;  /* 0x00000000000472ca */ /* 0x008fda00000e0000 */
[----:B------:R-:W-:-:S04]  /*1330*/  ULEA.HI UR5, UR4, UR4, URZ, 0x1 ;  /* 0x0000000404057291 */ /* 0x000fc8000f8f083f */
[----:B------:R-:W-:-:S04]  /*1340*/  ULOP3.LUT UR5, UR5, 0x7fffe, URZ, 0xc0, !UPT ;  /* 0x0007fffe05057892 */ /* 0x000fc8000f8ec03f */
[----:B------:R-:W-:-:S03]  /*1350*/  UIADD3 UR5, UR4, -UR5, URZ ;  /* 0x8000000504057290 */ /* 0x000fc6000fffe03f */
[----:B------:R-:W-:Y:S01]  /*1360*/  ULDC UR4, c[0x0][0x28c] ;  /* 0x0000a30000047ab9 */ /* 0x000fe20000000800 */
[----:B------:R-:W-:Y:S01]  /*1370*/  ULEA UR5, UR5, UR6, 0xd ;  /* 0x0000000605057291 */ /* 0x000fe2000f8e683f */
[----:B------:R-:W-:-:S03]  /*1380*/  ISETP.LT.AND P0, PT, RZ, UR4, PT ;  /* 0x00000004ff007c0c */ /* 0x000fc6000bf01270 */
[----:B------:R-:W-:-:S04]  /*1390*/  UIADD3 UR5, UR5, 0x180, URZ ;  /* 0x0000018005057890 */ /* 0x000fc8000fffe03f */
[----:B------:R-:W-:-:S04]  /*13a0*/  USHF.R.U32.HI UR5, URZ, 0x4, UR5 ;  /* 0x000000043f057899 */ /* 0x000fc80008011605 */
[----:B------:R-:W-:Y:S02]  /*13b0*/  ULOP3.LUT UR41, UR5, 0x3fff, URZ, 0xc0, !UPT ;  /* 0x00003fff05297892 */ /* 0x000fe4000f8ec03f */
[----:B01--45:R-:W-:Y:S10]  /*13c0*/  @P0 BRA `(.L_x_18) ;  /* 0x0000000000400947 */ /* 0x033ff40003800000 */
[----:B------:R-:W-:Y:S01]  /*13d0*/  MOV R0, 0x0 ;  /* 0x0000000000007802 */ /* 0x000fe20000000f00 */
[----:B------:R-:W-:Y:S01]  /*13e0*/  ULDC.64 UR4, c[0x4][0x68] ;  /* 0x01001a0000047ab9 */ /* 0x000fe20000000a00 */
[----:B------:R-:W-:Y:S01]  /*13f0*/  ULDC.64 UR6, c[0x4][0x8] ;  /* 0x0100020000067ab9 */ /* 0x000fe20000000a00 */
[----:B01----:R-:W-:Y:S01]  /*1400*/  IMAD.U32 R4, RZ, RZ, UR4 ;  /* 0x00000004ff047e24 */ /* 0x003fe2000f8e00ff */
[----:B------:R0:W1:Y:S01]  /*1410*/  LDC.64 R14, c[0x4][R0] ;  /* 0x01000000000e7b82 */ /* 0x0000620000000a00 */
[----:B------:R-:W-:Y:S01]  /*1420*/  IMAD.U32 R5, RZ, RZ, UR5 ;  /* 0x00000005ff057e24 */ /* 0x000fe2000f8e00ff */
[----:B------:R-:W-:Y:S01]  /*1430*/  ULDC.64 UR4, c[0x4][0x70] ;  /* 0x01001c0000047ab9 */ /* 0x000fe20000000a00 */
[----:B------:R-:W-:Y:S02]  /*1440*/  IMAD.U32 R10, RZ, RZ, UR6 ;  /* 0x00000006ff0a7e24 */ /* 0x000fe4000f8e00ff */
[----:B------:R-:W-:Y:S02]  /*1450*/  IMAD.U32 R6, RZ, RZ, UR4 ;  /* 0x00000004ff067e24 */ /* 0x000fe4000f8e00ff */
[----:B------:R-:W-:-:S02]  /*1460*/  IMAD.U32 R7, RZ, RZ, UR5 ;  /* 0x00000005ff077e24 */ /* 0x000fc4000f8e00ff */
[----:B------:R-:W-:Y:S02]  /*1470*/  IMAD.U32 R11, RZ, RZ, UR7 ;  /* 0x00000007ff0b7e24 */ /* 0x000fe4000f8e00ff */
[----:B------:R-:W-:Y:S02]  /*1480*/  IMAD.MOV.U32 R8, RZ, RZ, 0x1e1 ;  /* 0x000001e1ff087424 */ /* 0x000fe400078e00ff */
[----:B------:R-:W-:Y:S02]  /*1490*/  IMAD.MOV.U32 R12, RZ, RZ, 0x1 ;  /* 0x00000001ff0c7424 */ /* 0x000fe400078e00ff */
[----:B0-----:R-:W-:-:S07]  /*14a0*/  IMAD.MOV.U32 R13, RZ, RZ, RZ ;  /* 0x000000ffff0d7224 */ /* 0x001fce00078e00ff */
[----:B------:R-:W-:-:S07]  /*14b0*/  LEPC R20, `(.L_x_18) ;  /* 0x000000001014794e */ /* 0x000fce0000000000 */
[----:B-1---5:R-:W-:Y:S05]  /*14c0*/  CALL.ABS.NOINC R14 ;  /* 0x000000000e007343 */ /* 0x022fea0003c00000 */
.L_x_18:
[----:B------:R-:W-:-:S13]  /*14d0*/  ISETP.NE.AND P0, PT, R58, 0x3, PT ;  /* 0x000000033a00780c */ /* 0x000fda0003f05270 */
[----:B------:R-:W-:Y:S05]  /*14e0*/  @!P0 BRA `(.L_x_19) ;  /* 0x0000000000048947 */ /* 0x000fea0003800000 */
[----:B------:R-:W-:Y:S01]  /*14f0*/  BPT.TRAP 0x1 ;  /* 0x000000040000795c */ /* 0x000fe20000300000 */
.L_x_19:
[----:B------:R-:W2:Y:S01]  /*1500*/  S2UR UR5, SR_CgaCtaId ;  /* 0x00000000000579c3 */ /* 0x000ea20000008800 */
[----:B------:R-:W-:Y:S01]  /*1510*/  UMOV UR4, 0x400 ;  /* 0x0000040000047882 */ /* 0x000fe20000000000 */
[----:B------:R-:W-:Y:S02]  /*1520*/  IMAD.U32 R0, RZ, RZ, UR38 ;  /* 0x00000026ff007e24 */ /* 0x000fe4000f8e00ff */
[----:B------:R-:W-:-:S03]  /*1530*/  IMAD.U32 R3, RZ, RZ, UR39 ;  /* 0x00000027ff037e24 */ /* 0x000fc6000f8e00ff */
[----:B------:R-:W-:Y:S01]  /*1540*/  SHF.L.U32 R0, R0, 0x1f, RZ ;  /* 0x0000001f00007819 */ /* 0x000fe200000006ff */
[----:B--2---:R-:W-:-:S06]  /*1550*/  ULEA UR4, UR5, UR4, 0x18 ;  /* 0x0000000405047291 */ /* 0x004fcc000f8ec03f */
[----:B------:R-:W-:-:S04]  /*1560*/  IMAD.U32 R6, RZ, RZ, UR4 ;  /* 0x00000004ff067e24 */ /* 0x000fc8000f8e00ff */
[----:B------:R-:W-:-:S04]  /*1570*/  IMAD R3, R3, 0x8, R6 ;  /* 0x0000000803037824 */ /* 0x000fc800078e0206 */
[----:B------:R2:W3:Y:S01]  /*1580*/  SYNCS.PHASECHK.TRANS64.TRYWAIT P1, [R3+URZ], R0 ;  /* 0x00000000030075a7 */ /* 0x0004e2000802017f */
[----:B------:R-:W-:Y:S05]  /*1590*/  @!P0 BRA `(.L_x_20) ;  /* 0x0000000000048947 */ /* 0x000fea0003800000 */
[----:B------:R-:W-:Y:S01]  /*15a0*/  BPT.TRAP 0x1 ;  /* 0x000000040000795c */ /* 0x000fe20000300000 */
.L_x_20:
[----:B---3--:R-:W-:Y:S05]  /*15b0*/  @P1 BRA `(.L_x_21) ;  /* 0x0000000000081947 */ /* 0x008fea0003800000 */
[----:B------:R-:W3:Y:S02]  /*15c0*/  SYNCS.PHASECHK.TRANS64.TRYWAIT P1, [R3+URZ], R0 ;  /* 0x00000000030075a7 */ /* 0x000ee4000802017f */
[----:B---3--:R-:W-:Y:S05]  /*15d0*/  @!P1 BRA `(.L_x_22) ;  /* 0x0000004c003c9947 */ /* 0x008fea0003800000 */
.L_x_21:
[----:B------:R-:W-:-:S04]  /*15e0*/  UISETP.LT.AND UP0, UPT, UR40, 0x1, UPT ;  /* 0x000000012800788c */ /* 0x000fc8000bf01270 */
[----:B------:R-:W-:-:S06]  /*15f0*/  USEL UR4, UR40, 0x1, UP0 ;  /* 0x0000000128047887 */ /* 0x000fcc0008000000 */
[----:B--23--:R-:W-:Y:S01]  /*1600*/  IMAD.U32 R0, RZ, RZ, UR4 ;  /* 0x00000004ff007e24 */ /* 0x00cfe2000f8e00ff */
[----:B------:R-:W-:Y:S05]  /*1610*/  WARPSYNC.ALL ;  /* 0x0000000000007948 */ /* 0x000fea0003800000 */
[----:B------:R-:W-:-:S04]  /*1620*/  IADD3 R0, -R0, UR40, RZ ;  /* 0x0000002800007c10 */ /* 0x000fc8000fffe1ff */
[----:B------:R-:W-:Y:S02]  /*1630*/  ISETP.GE.AND P1, PT, R0, 0x1, PT ;  /* 0x000000010000780c */ /* 0x000fe40003f26270 */
[----:B------:R-:W-:Y:S01]  /*1640*/  R2UR UR4, R6 ;  /* 0x00000000060472ca */ /* 0x000fe200000e0000 */
[----:B------:R-:W-:Y:S01]  /*1650*/  WARPGROUP.ARRIVE ;  /* 0x00000000000079c5 */ /* 0x000fe20000000000 */
[----:B------:R-:W-:Y:S01]  /*1660*/  UMOV UR9, 0x40000040 ;  /* 0x4000004000097882 */ /* 0x000fe20000000000 */
[----:B------:R-:W-:-:S10]  /*1670*/  UMOV UR11, 0x40000040 ;  /* 0x40000040000b7882 */ /* 0x000fd40000000000 */
[----:B------:R-:W-:-:S04]  /*1680*/  UIADD3 UR4, UR4, 0x24180, URZ ;  /* 0x0002418004047890 */ /* 0x000fc8000fffe03f */
[----:B------:R-:W-:-:S04]  /*1690*/  USHF.R.U32.HI UR4, URZ, 0x4, UR4 ;  /* 0x000000043f047899 */ /* 0x000fc80008011604 */
[----:B------:R-:W-:Y:S02]  /*16a0*/  ULOP3.LUT UR5, UR4, 0x3fff, URZ, 0xc0, !UPT ;  /* 0x00003fff04057892 */ /* 0x000fe4000f8ec03f */
[----:B------:R-:W-:Y:S02]  /*16b0*/  ULOP3.LUT UR4, UR41, 0x10000, URZ, 0xfc, !UPT ;  /* 0x0001000029047892 */ /* 0x000fe4000f8efc3f */
[----:B------:R-:W-:Y:S02]  /*16c0*/  ULOP3.LUT UR5, UR5, 0x10000, URZ, 0xfc, !UPT ;  /* 0x0001000005057892 */ /* 0x000fe4000f8efc3f */
[----:B------:R-:W-:Y:S02]  /*16d0*/  ULEA UR6, UR39, UR4, 0xa ;  /* 0x0000000427067291 */ /* 0x000fe4000f8e503f */
[----:B------:R-:W-:-:S05]  /*16e0*/  ULEA UR7, UR39, UR5, 0x9 ;  /* 0x0000000527077291 */ /* 0x000fca000f8e483f */
[----:B------:R-:W-:Y:S02]  /*16f0*/  UMOV UR8, UR6 ;  /* 0x0000000600087c82 */ /* 0x000fe40008000000 */
[----:B------:R-:W-:Y:S02]  /*1700*/  UMOV UR10, UR7 ;  /* 0x00000007000a7c82 */ /* 0x000fe40008000000 */
[----:B------:R-:W-:Y:S01]  /*1710*/  HGMMA.64x64x8.F32.TF32 R24, gdesc[UR8], RZ, !UPT, gsb0 ;  /* 0x04e00000081879f0 */ /* 0x000fe2000c0028ff */
[----:B------:R-:W-:Y:S02]  /*1720*/  UIADD3 UR8, UR6, 0x2, URZ ;  /* 0x0000000206087890 */ /* 0x000fe4000fffe03f */
[----:B------:R-:W-:Y:S01]  /*1730*/  UIADD3 UR10, UR7, 0x2, URZ ;  /* 0x00000002070a7890 */ /* 0x000fe2000fffe03f */
[----:B------:R-:W-:Y:S01]  /*1740*/  UMOV UR9, 0x40000040 ;  /* 0x4000004000097882 */ /* 0x000fe20000000000 */
[----:B------:R-:W-:Y:S01]  /*1750*/  UMOV UR11, 0x40000040 ;  /* 0x40000040000b7882 */ /* 0x000fe20000000000 */
[----:B------:R-:W-:-:S02]  /*1760*/  WARPGROUP.DEPBAR.LE gsb0, 0x0 ;  /* 0x00008000000079c5 */ /* 0x000fc40000010000 */
[----:B------:R-:W-:-:S06]  /*1770*/  WARPGROUP.ARRIVE ;  /* 0x00000000000079c5 */ /* 0x000fcc0000000000 */
[----:B------:R-:W-:Y:S01]  /*1780*/  HGMMA.64x64x8.F32.TF32 R24, gdesc[UR8], R24, gsb0 ;  /* 0x04e00000081879f0 */ /* 0x000fe20008002818 */
[----:B------:R-:W-:Y:S02]  /*1790*/  UIADD3 UR8, UR6, 0x4, URZ ;  /* 0x0000000406087890 */ /* 0x000fe4000fffe03f */
[----:B------:R-:W-:Y:S01]  /*17a0*/  UIADD3 UR10, UR7, 0x4, URZ ;  /* 0x00000004070a7890 */ /* 0x000fe2000fffe03f */
[----:B------:R-:W-:Y:S01]  /*17b0*/  UMOV UR9, 0x40000040 ;  /* 0x4000004000097882 */ /* 0x000fe20000000000 */
[----:B------:R-:W-:Y:S01]  /*17c0*/  UMOV UR11, 0x40000040 ;  /* 0x40000040000b7882 */ /* 0x000fe20000000000 */
[----:B------:R-:W-:Y:S02]  /*17d0*/  WARPGROUP.DEPBAR.LE gsb0, 0x0 ;  /* 0x00008000000079c5 */ /* 0x000fe40000010000 */
        /* <DEDUP_REMOVED lines=8> */
[----:B------:R-:W-:Y:S03]  /*1860*/  HGMMA.64x64x8.F32.TF32 R24, gdesc[UR8], R24, gsb0 ;  /* 0x04e00000081879f0 */ /* 0x000fe60008002818 */
[----:B------:R-:W-:Y:S02]  /*1870*/  WARPGROUP.DEPBAR.LE gsb0, 0x0 ;  /* 0x00008000000079c5 */ /* 0x000fe40000010000 */
[----:B------:R-:W-:Y:S05]  /*1880*/  @!P1 BRA `(.L_x_23) ;  /* 0x0000000400249947 */ /* 0x000fea0003800000 */
[----:B------:R-:W-:Y:S02]  /*1890*/  UIADD3 UR6, UR39, 0x1, URZ ;  /* 0x0000000127067890 */ /* 0x000fe4000fffe03f */
[----:B------:R-:W-:Y:S02]  /*18a0*/  IMAD.U32 R3, RZ, RZ, UR39 ;  /* 0x00000027ff037e24 */ /* 0x000fe4000f8e00ff */
[----:B------:R-:W-:-:S04]  /*18b0*/  UISETP.NE.AND UP0, UPT, UR6, 0x9, UPT ;  /* 0x000000090600788c */ /* 0x000fc8000bf05270 */
[----:B------:R-:W-:Y:S02]  /*18c0*/  USEL UR7, URZ, 0x1, UP0 ;  /* 0x000000013f077887 */ /* 0x000fe40008000000 */
[----:B------:R-:W-:Y:S02]  /*18d0*/  USEL UR6, UR6, URZ, UP0 ;  /* 0x0000003f06067287 */ /* 0x000fe40008000000 */
[----:B------:R-:W-:-:S06]  /*18e0*/  ULOP3.LUT UR7, UR38, UR7, URZ, 0x3c, !UPT ;  /* 0x0000000726077292 */ /* 0x000fcc000f8e3c3f */
[----:B------:R-:W-:-:S07]  /*18f0*/  IMAD.U32 R7, RZ, RZ, UR7 ;  /* 0x00000007ff077e24 */ /* 0x000fce000f8e00ff */
.L_x_30:
[----:B------:R-:W-:Y:S05]  /*1900*/  @!P0 BRA `(.L_x_24) ;  /* 0x0000000000048947 */ /* 0x000fea0003800000 */
[----:B------:R-:W-:Y:S01]  /*1910*/  BPT.TRAP 0x1 ;  /* 0x000000040000795c */ /* 0x000fe20000300000 */
.L_x_24:
[----:B------:R-:W2:Y:S01]  /*1920*/  S2UR UR8, SR_CgaCtaId ;  /* 0x00000000000879c3 */ /* 0x000ea20000008800 */
[----:B------:R-:W-:Y:S01]  /*1930*/  UMOV UR7, 0x400 ;  /* 0x0000040000077882 */ /* 0x000fe20000000000 */
[----:B01----:R-:W-:Y:S01]  /*1940*/  IMAD.U32 R5, RZ, RZ, UR6 ;  /* 0x00000006ff057e24 */ /* 0x003fe2000f8e00ff */
[----:B------:R-:W-:Y:S01]  /*1950*/  SHF.L.U32 R4, R7, 0x1f, RZ ;  /* 0x0000001f07047819 */ /* 0x000fe200000006ff */
[----:B--2---:R-:W-:-:S06]  /*1960*/  ULEA UR7, UR8, UR7, 0x18 ;  /* 0x0000000708077291 */ /* 0x004fcc000f8ec03f */
[----:B------:R-:W-:-:S04]  /*1970*/  IMAD.U32 R6, RZ, RZ, UR7 ;  /* 0x00000007ff067e24 */ /* 0x000fc8000f8e00ff */
[----:B------:R-:W-:-:S04]  /*1980*/  IMAD R5, R5, 0x8, R6 ;  /* 0x0000000805057824 */ /* 0x000fc800078e0206 */
[----:B------:R0:W1:Y:S01]  /*1990*/  SYNCS.PHASECHK.TRANS64.TRYWAIT P1, [R5+URZ], R4 ;  /* 0x00000004050075a7 */ /* 0x000062000802017f */
[----:B------:R-:W-:Y:S05]  /*19a0*/  @!P0 BRA `(.L_x_25) ;  /* 0x0000000000048947 */ /* 0x000fea0003800000 */
[----:B------:R-:W-:Y:S01]  /*19b0*/  BPT.TRAP 0x1 ;  /* 0x000000040000795c */ /* 0x000fe20000300000 */
.L_x_25:
[----:B-1----:R-:W-:Y:S05]  /*19c0*/  @P1 BRA `(.L_x_26) ;  /* 0x0000000000081947 */ /* 0x002fea0003800000 */
[----:B------:R-:W1:Y:S02]  /*19d0*/  SYNCS.PHASECHK.TRANS64.TRYWAIT P1, [R5+URZ], R4 ;  /* 0x00000004050075a7 */ /* 0x000e64000802017f */
[----:B-1----:R-:W-:Y:S05]  /*19e0*/  @!P1 BRA `(.L_x_27) ;  /* 0x00000048004c9947 */ /* 0x002fea0003800000 */
.L_x_26:
[----:B------:R-:W-:Y:S01]  /*19f0*/  ULEA UR7, UR6, UR4, 0xa ;  /* 0x0000000406077291 */ /* 0x000fe2000f8e503f */
[----:B------:R-:W-:Y:S01]  /*1a00*/  WARPGROUP.ARRIVE ;  /* 0x00000000000079c5 */ /* 0x000fe20000000000 */
[----:B------:R-:W-:Y:S01]  /*1a10*/  ULEA UR12, UR6, UR5, 0x9 ;  /* 0x00000005060c7291 */ /* 0x000fe2000f8e483f */
[----:B------:R-:W-:Y:S01]  /*1a20*/  UMOV UR9, 0x40000040 ;  /* 0x4000004000097882 */ /* 0x000fe20000000000 */
[----:B------:R-:W-:-:S03]  /*1a30*/  UMOV UR11, 0x40000040 ;  /* 0x40000040000b7882 */ /* 0x000fc60000000000 */
[----:B------:R-:W-:Y:S02]  /*1a40*/  UMOV UR8, UR7 ;  /* 0x0000000700087c82 */ /* 0x000fe40008000000 */
[----:B------:R-:W-:Y:S02]  /*1a50*/  UMOV UR10, UR12 ;  /* 0x0000000c000a7c82 */ /* 0x000fe40008000000 */
[----:B------:R-:W-:Y:S01]  /*1a60*/  HGMMA.64x64x8.F32.TF32 R24, gdesc[UR8], R24, gsb0 ;  /* 0x04e00000081879f0 */ /* 0x000fe20008002818 */
        /* <DEDUP_REMOVED lines=23> */
[----:B------:R-:W-:Y:S01]  /*1be0*/  BPT.TRAP 0x1 ;  /* 0x000000040000795c */ /* 0x000fe20000300000 */
.L_x_28:
[----:B------:R-:W-:-:S13]  /*1bf0*/  ISETP.NE.AND P1, PT, R23, RZ, PT ;  /* 0x000000ff1700720c */ /* 0x000fda0003f25270 */
[----:B01----:R-:W-:-:S04]  /*1c00*/  @P1 IMAD R4, R3, 0x8, R6 ;  /* 0x0000000803041824 */ /* 0x003fc800078e0206 */
[----:B------:R-:W-:-:S05]  /*1c10*/  @P1 VIADD R5, R4, 0x48 ;  /* 0x0000004804051836 */ /* 0x000fca0000000000 */
[----:B------:R-:W-:-:S04]  /*1c20*/  @P1 PRMT R5, R22, 0x654, R5 ;  /* 0x0000065416051816 */ /* 0x000fc80000000005 */
[----:B------:R0:W-:Y:S01]  /*1c30*/  @P1 SYNCS.ARRIVE.TRANS64.RED.A1T0 RZ, [R5+URZ], RZ ;  /* 0x000000ff05ff19a7 */ /* 0x0001e2000810043f */
[----:B------:R-:W-:-:S13]  /*1c40*/  ISETP.GT.U32.AND P1, PT, R19, 0x1, PT ;  /* 0x000000011300780c */ /* 0x000fda0003f24070 */
[----:B0-----:R-:W-:Y:S05]  /*1c50*/  @P1 BRA `(.L_x_29) ;  /* 0x0000000000041947 */ /* 0x001fea0003800000 */
[----:B------:R-:W-:Y:S01]  /*1c60*/  BPT.TRAP 0x1 ;  /* 0x000000040000795c */ /* 0x000fe20000300000 */
.L_x_29:
[----:B------:R-:W-:Y:S01]  /*1c70*/  UIADD3 UR6, UR6, 0x1, URZ ;  /* 0x0000000106067890 */ /* 0x000fe2000fffe03f */
[C---:B------:R-:W-:Y:S01]  /*1c80*/  ISETP.GT.AND P2, PT, R0.reuse, 0x1, PT ;  /* 0x000000010000780c */ /* 0x040fe20003f44270 */
[----:B------:R-:W-:Y:S02]  /*1c90*/  VIADD R3, R3, 0x1 ;  /* 0x0000000103037836 */ /* 0x000fe40000000000 */
[----:B------:R-:W-:Y:S01]  /*1ca0*/  UISETP.NE.AND UP0, UPT, UR6, 0x9, UPT ;  /* 0x000000090600788c */ /* 0x000fe2000bf05270 */
[----:B------:R-:W-:Y:S02]  /*1cb0*/  VIADD R0, R0, 0xffffffff ;  /* 0xffffffff00007836 */ /* 0x000fe40000000000 */
[C---:B------:R-:W-:Y:S01]  /*1cc0*/  ISETP.NE.AND P1, PT, R3.reuse, 0x9, PT ;  /* 0x000000090300780c */ /* 0x040fe20003f25270 */
[----:B------:R-:W-:Y:S02]  /*1cd0*/  USEL UR7, URZ, 0x1, UP0 ;  /* 0x000000013f077887 */ /* 0x000fe40008000000 */
[----:B------:R-:W-:Y:S01]  /*1ce0*/  USEL UR6, UR6, URZ, UP0 ;  /* 0x0000003f06067287 */ /* 0x000fe20008000000 */
[----:B------:R-:W-:-:S03]  /*1cf0*/  SEL R3, R3, RZ, P1 ;  /* 0x000000ff03037207 */ /* 0x000fc60000800000 */
[----:B------:R-:W-:Y:S01]  /*1d00*/  LOP3.LUT R7, R7, UR7, RZ, 0x3c, !PT ;  /* 0x0000000707077c12 */ /* 0x000fe2000f8e3cff */
[----:B------:R-:W-:Y:S07]  /*1d10*/  @P2 BRA `(.L_x_30) ;  /* 0xfffffff800f82947 */ /* 0x000fee000383ffff */
.L_x_23:
[----:B------:R-:W2:Y:S02]  /*1d20*/  LDC R0, c[0x0][0x28c] ;  /* 0x0000a300ff007b82 */ /* 0x000ea40000000800 */
[----:B--2---:R-:W-:-:S13]  /*1d30*/  ISETP.GE.AND P1, PT, R0, 0x1, PT ;  /* 0x000000010000780c */ /* 0x004fda0003f26270 */
[----:B------:R-:W-:Y:S05]  /*1d40*/  @!P1 BRA `(.L_x_31) ;  /* 0x0000000000509947 */ /* 0x000fea0003800000 */
[----:B------:R-:W-:Y:S05]  /*1d50*/  @!P0 BRA `(.L_x_32) ;  /* 0x0000000000048947 */ /* 0x000fea0003800000 */
[----:B------:R-:W-:Y:S01]  /*1d60*/  BPT.TRAP 0x1 ;  /* 0x000000040000795c */ /* 0x000fe20000300000 */
.L_x_32:
[----:B------:R-:W-:Y:S01]  /*1d70*/  ISETP.NE.AND P0, PT, R23, RZ, PT ;  /* 0x000000ff1700720c */ /* 0x000fe20003f05270 */
[----:B------:R-:W-:Y:S01]  /*1d80*/  BSSY B0, `(.L_x_33) ;  /* 0x000000e000007945 */ /* 0x000fe20003800000 */
[----:B------:R-:W-:-:S11]  /*1d90*/  ISETP.GT.U32.AND P1, PT, R19, 0x1, PT ;  /* 0x000000011300780c */ /* 0x000fd60003f24070 */
[----:B------:R-:W-:Y:S05]  /*1da0*/  @!P0 BRA `(.L_x_34) ;  /* 0x00000000002c8947 */ /* 0x000fea0003800000 */
[----:B------:R-:W-:-:S04]  /*1db0*/  UISETP.LT.AND UP0, UPT, UR40, 0x1, UPT ;  /* 0x000000012800788c */ /* 0x000fc8000bf01270 */
[----:B------:R-:W-:-:S04]  /*1dc0*/  USEL UR6, UR40, 0x1, UP0 ;  /* 0x0000000128067887 */ /* 0x000fc80008000000 */
[----:B------:R-:W-:-:S04]  /*1dd0*/  UIADD3 UR6, UR39, UR40, -UR6 ;  /* 0x0000002827067290 */ /* 0x000fc8000fffe806 */
[----:B------:R-:W-:-:S04]  /*1de0*/  UIMAD.WIDE.U32 UR4, UR6, 0x38e38e39, URZ ;  /* 0x38e38e39060478a5 */ /* 0x000fc8000f8e003f */
[----:B------:R-:W-:-:S04]  /*1df0*/  USHF.R.U32.HI UR4, URZ, 0x1, UR5 ;  /* 0x000000013f047899 */ /* 0x000fc80008011605 */
[----:B------:R-:W-:-:S06]  /*1e00*/  UIMAD UR6, UR4, -0x9, UR6 ;  /* 0xfffffff7040678a4 */ /* 0x000fcc000f8e0206 */
[----:B------:R-:W-:-:S04]  /*1e10*/  IMAD.U32 R3, RZ, RZ, UR6 ;  /* 0x00000006ff037e24 */ /* 0x000fc8000f8e00ff */
[----:B------:R-:W-:-:S04]  /*1e20*/  IMAD R0, R3, 0x8, R6 ;  /* 0x0000000803007824 */ /* 0x000fc800078e0206 */
[----:B------:R-:W-:-:S05]  /*1e30*/  VIADD R3, R0, 0x48 ;  /* 0x0000004800037836 */ /* 0x000fca0000000000 */
[----:B------:R-:W-:-:S04]  /*1e40*/  PRMT R3, R22, 0x654, R3 ;  /* 0x0000065416037816 */ /* 0x000fc80000000003 */
[----:B------:R2:W-:Y:S03]  /*1e50*/  SYNCS.ARRIVE.TRANS64.RED.A1T0 RZ, [R3+URZ], RZ ;  /* 0x000000ff03ff79a7 */ /* 0x0005e6000810043f */
.L_x_34:
[----:B------:R-:W-:Y:S05]  /*1e60*/  BSYNC B0 ;  /* 0x0000000000007941 */ /* 0x000fea0003800000 */
.L_x_33:
[----:B------:R-:W-:Y:S05]  /*1e70*/  @P1 BRA `(.L_x_31) ;  /* 0x0000000000041947 */ /* 0x000fea0003800000 */
[----:B------:R-:W-:Y:S01]  /*1e80*/  BPT.TRAP 0x1 ;  /* 0x000000040000795c */ /* 0x000fe20000300000 */
.L_x_31:
[----:B------:R-:W3:Y:S01]  /*1e90*/  LDC R6, c[0x0][0x288] ;  /* 0x0000a200ff067b82 */ /* 0x000ee20000000800 */
[--C-:B------:R-:W-:Y:S01]  /*1ea0*/  SHF.R.U32.HI R0, RZ, 0x2, R18.reuse ;  /* 0x00000002ff007819 */ /* 0x100fe20000011612 */
[----:B------:R-:W-:Y:S01]  /*1eb0*/  IMAD.SHL.U32 R61, R61, 0x40, RZ ;  /* 0x000000403d3d7824 */ /* 0x000fe200078e00ff */
[----:B01----:R-:W-:Y:S01]  /*1ec0*/  SHF.R.U32.HI R5, RZ, 0x7, R18 ;  /* 0x00000007ff057819 */ /* 0x003fe20000011612 */
[----:B------:R-:W-:Y:S01]  /*1ed0*/  UIADD3 UR39, UR40, UR39, URZ ;  /* 0x0000002728277290 */ /* 0x000fe2000fffe03f */
[----:B--2---:R-:W-:Y:S01]  /*1ee0*/  LOP3.LUT R3, R0, 0x7, RZ, 0xc0, !PT ;  /* 0x0000000700037812 */ /* 0x004fe200078ec0ff */
[C---:B------:R-:W-:Y:S01]  /*1ef0*/  IMAD.SHL.U32 R10, R18.reuse, 0x2, RZ ;  /* 0x00000002120a7824 */ /* 0x040fe200078e00ff */
[----:B------:R-:W-:Y:S01]  /*1f00*/  LOP3.LUT R0, R5, 0x1, RZ, 0xc0, !PT ;  /* 0x0000000105007812 */ /* 0x000fe200078ec0ff */
[----:B------:R-:W-:Y:S01]  /*1f10*/  UISETP.GT.U32.AND UP0, UPT, UR39, 0x8, UPT ;  /* 0x000000082700788c */ /* 0x000fe2000bf04070 */
[C---:B------:R-:W-:Y:S01]  /*1f20*/  LOP3.LUT R5, R18.reuse, 0x3, RZ, 0xc0, !PT ;  /* 0x0000000312057812 */ /* 0x040fe200078ec0ff */
[----:B------:R-:W-:Y:S01]  /*1f30*/  ULDC UR7, c[0x0][0x284] ;  /* 0x0000a10000077ab9 */ /* 0x000fe20000000800 */
[----:B------:R-:W-:Y:S01]  /*1f40*/  LOP3.LUT R4, R18, 0x60, RZ, 0xc0, !PT ;  /* 0x0000006012047812 */ /* 0x000fe200078ec0ff */
[----:B------:R-:W-:Y:S01]  /*1f50*/  IMAD.SHL.U32 R8, R0, 0x40, RZ ;  /* 0x0000004000087824 */ /* 0x000fe200078e00ff */
[----:B------:R-:W-:Y:S01]  /*1f60*/  UISETP.LT.U32.AND UP0, UPT, UR40, 0x9, UP0 ;  /* 0x000000092800788c */ /* 0x000fe20008701070 */
[----:B------:R-:W-:Y:S01]  /*1f70*/  SHF.R.S32.HI R15, RZ, 0x1f, R59 ;  /* 0x0000001fff0f7819 */ /* 0x000fe2000001143b */
[----:B------:R-:W-:Y:S01]  /*1f80*/  UISETP.GE.U32.AND UP1, UPT, UR40, 0x9, UPT ;  /* 0x000000092800788c */ /* 0x000fe2000bf26070 */
[----:B------:R-:W-:Y:S01]  /*1f90*/  SHF.R.U32.HI R4, RZ, 0x1, R4 ;  /* 0x00000001ff047819 */ /* 0x000fe20000011604 */
[----:B------:R-:W-:Y:S01]  /*1fa0*/  ULDC.64 UR8, c[0x0][0x5d0] ;  /* 0x0001740000087ab9 */ /* 0x000fe20000000a00 */
[C---:B------:R-:W-:Y:S01]  /*1fb0*/  LOP3.LUT R10, R61.reuse, 0x6, R10, 0xf8, !PT ;  /* 0x000000063d0a7812 */ /* 0x040fe200078ef80a */
[----:B------:R-:W-:Y:S01]  /*1fc0*/  UIMAD.WIDE.U32 UR4, UR39, 0x38e38e39, URZ ;  /* 0x38e38e39270478a5 */ /* 0x000fe2000f8e003f */
[--C-:B------:R-:W-:Y:S01]  /*1fd0*/  IADD3 R7, RZ, -R4, -R3.reuse ;  /* 0x80000004ff077210 */ /* 0x100fe20007ffe803 */
[----:B------:R-:W-:Y:S01]  /*1fe0*/  USEL UR6, URZ, 0x1, !UP0 ;  /* 0x000000013f067887 */ /* 0x000fe2000c000000 */
[----:B------:R-:W-:Y:S01]  /*1ff0*/  LOP3.LUT R3, R8, 0x40, R3, 0xe2, !PT ;  /* 0x0000004008037812 */ /* 0x000fe200078ee203 */
[C---:B------:R-:W-:Y:S01]  /*2000*/  IMAD.WIDE R8, R60.reuse, 0x80, RZ ;  /* 0x000000803c087825 */ /* 0x040fe200078e02ff */
[----:B---3--:R-:W-:Y:S01]  /*2010*/  ISETP.GE.AND P0, PT, R61, R6, PT ;  /* 0x000000063d00720c */ /* 0x008fe20003f06270 */
[----:B------:R-:W-:Y:S01]  /*2020*/  USHF.R.U32.HI UR4, URZ, 0x1, UR5 ;  /* 0x000000013f047899 */ /* 0x000fe20008011605 */
[----:B------:R-:W-:Y:S01]  /*2030*/  SHF.R.S32.HI R11, RZ, 0x1f, R10 ;  /* 0x0000001fff0b7819 */ /* 0x000fe2000001140a */
[----:B------:R-:W-:Y:S01]  /*2040*/  IMAD R12, R5, -0x2, R6 ;  /* 0xfffffffe050c7824 */ /* 0x000fe200078e0206 */
[----:B------:R-:W-:Y:S01]  /*2050*/  ULOP3.LUT UR38, UR38, UR6, URZ, 0x3c, !UPT ;  /* 0x0000000626267292 */ /* 0x000fe2000f8e3c3f */
[----:B------:R-:W-:Y:S01]  /*2060*/  IMAD.SHL.U32 R5, R60, 0x80, RZ ;  /* 0x000000803c057824 */ /* 0x000fe200078e00ff */
[----:B------:R-:W-:Y:S01]  /*2070*/  LOP3.LUT R73, R8, R3, R4, 0xfe, !PT ;  /* 0x0000000308497212 */ /* 0x000fe200078efe04 */
[----:B------:R-:W-:Y:S01]  /*2080*/  IMAD R6, R15, UR8, RZ ;  /* 0x000000080f067c24 */ /* 0x000fe2000f8e02ff */
[----:B------:R-:W-:Y:S01]  /*2090*/  UIMAD UR39, UR4, -0x9, UR39 ;  /* 0xfffffff7042778a4 */ /* 0x000fe2000f8e0227 */
[----:B------:R-:W-:Y:S01]  /*20a0*/  IMAD R0, R0, -0x40, R7 ;  /* 0xffffffc000007824 */ /* 0x000fe200078e0207 */
[----:B------:R-:W-:Y:S01]  /*20b0*/  ISETP.GE.OR P0, PT, R5, UR7, P0 ;  /* 0x0000000705007c0c */ /* 0x000fe20008706670 */
[C---:B------:R-:W-:Y:S01]  /*20c0*/  IMAD R13, R59.reuse, UR9, R6 ;  /* 0x000000093b0d7c24 */ /* 0x040fe2000f8e0206 */
[----:B------:R-:W-:Y:S01]  /*20d0*/  @UP1 ULOP3.LUT UR38, UR38, 0x1, UR4, 0x78, !UPT ;  /* 0x0000000126261892 */ /* 0x000fe2000f8e7804 */
[----:B------:R-:W-:Y:S01]  /*20e0*/  IMAD.WIDE.U32 R6, R59, UR8, R10 ;  /* 0x000000083b067c25 */ /* 0x000fe2000f8e000a */
[----:B------:R-:W-:-:S03]  /*20f0*/  IADD3 R3, -R5, UR7, R0 ;  /* 0x0000000705037c10 */ /* 0x000fc6000fffe100 */
[----:B------:R-:W-:Y:S02]  /*2100*/  IMAD.IADD R7, R7, 0x1, R13 ;  /* 0x0000000107077824 */ /* 0x000fe400078e020d */
[----:B------:R-:W-:Y:S02]  /*2110*/  IMAD.IADD R4, R12, 0x1, -R61 ;  /* 0x000000010c047824 */ /* 0x000fe400078e0a3d */
[----:B------:R-:W-:Y:S02]  /*2120*/  IMAD.MOV.U32 R0, RZ, RZ, -0x1 ;  /* 0xffffffffff007424 */ /* 0x000fe400078e00ff */
[----:B------:R-:W-:Y:S05]  /*2130*/  @P0 BRA `(.L_x_35) ;  /* 0x0000002000980947 */ /* 0x000fea0003800000 */
[----:B------:R-:W0:Y:S01]  /*2140*/  LDC.64 R66, c[0x0][0x5c8] ;  /* 0x00017200ff427b82 */ /* 0x000e220000000a00 */
[----:B-----5:R-:W-:Y:S01]  /*2150*/  FSETP.NEU.AND P0, PT, R57, RZ, PT ;  /* 0x000000ff3900720b */ /* 0x020fe20003f0d000 */
[----:B------:R-:W-:Y:S01]  /*2160*/  BSSY B0, `(.L_x_35) ;  /* 0x0000223000007945 */ /* 0x000fe20003800000 */
[----:B------:R-:W-:-:S04]  /*2170*/  ISETP.GT.AND P1, PT, R4, RZ, PT ;  /* 0x000000ff0400720c */ /* 0x000fc80003f24270 */
[----:B------:R-:W-:Y:S01]  /*2180*/  ISETP.GT.AND P2, PT, R3, RZ, P1 ;  /* 0x000000ff0300720c */ /* 0x000fe20000f44270 */
[-C--:B0-----:R-:W-:Y:S02]  /*2190*/  IMAD R12, R9, R66.reuse, RZ ;  /* 0x00000042090c7224 */ /* 0x081fe400078e02ff */
[----:B------:R-:W-:-:S04]  /*21a0*/  IMAD.WIDE.U32 R60, R73, R66, R6 ;  /* 0x00000042493c7225 */ /* 0x000fc800078e0006 */
[----:B------:R-:W-:-:S04]  /*21b0*/  IMAD R5, R73, R67, R12 ;  /* 0x0000004349057224 */ /* 0x000fc800078e020c */
[----:B------:R-:W-:Y:S01]  /*21c0*/  IMAD.IADD R75, R61, 0x1, R5 ;  /* 0x000000013d4b7824 */ /* 0x000fe200078e0205 */
[----:B------:R-:W-:Y:S06]  /*21d0*/  @!P0 BRA `(.L_x_36) ;  /* 0x0000001400dc8947 */ /* 0x000fec0003800000 */
[----:B------:R-:W0:Y:S01]  /*21e0*/  LDC.64 R64, c[0x0][0x5b8] ;  /* 0x00016e00ff407b82 */ /* 0x000e220000000a00 */
[----:B------:R-:W-:-:S07]  /*21f0*/  ULDC.64 UR4, c[0x0][0x5c0] ;  /* 0x0001700000047ab9 */ /* 0x000fce0000000a00 */
[----:B------:R-:W1:Y:S08]  /*2200*/  LDC.64 R68, c[0x0][0x5b0] ;  /* 0x00016c00ff447b82 */ /* 0x000e700000000a00 */
[----:B------:R-:W2:Y:S01]  /*2210*/  LDC.64 R70, c[0x0][0x5a8] ;  /* 0x00016a00ff467b82 */ /* 0x000ea20000000a00 */
[-C--:B0-----:R-:W-:Y:S02]  /*2220*/  IMAD R6, R15, R64.reuse, RZ ;  /* 0x000000400f067224 */ /* 0x081fe400078e02ff */
[----:B------:R-:W-:-:S04]  /*2230*/  IMAD.WIDE.U32 R62, R59, R64, R10 ;  /* 0x000000403b3e7225 */ /* 0x000fc800078e000a */
[----:B------:R-:W-:Y:S02]  /*2240*/  IMAD R61, R59, R65, R6 ;  /* 0x000000413b3d7224 */ /* 0x000fe400078e0206 */
[-C--:B-1----:R-:W-:Y:S02]  /*2250*/  IMAD R8, R9, R68.reuse, RZ ;  /* 0x0000004409087224 */ /* 0x082fe400078e02ff */
[----:B------:R-:W-:Y:S02]  /*2260*/  IMAD.IADD R13, R63, 0x1, R61 ;  /* 0x000000013f0d7824 */ /* 0x000fe400078e023d */
[----:B------:R-:W-:Y:S02]  /*2270*/  IMAD.MOV.U32 R12, RZ, RZ, R62 ;  /* 0x000000ffff0c7224 */ /* 0x000fe400078e003e */
[C---:B------:R-:W-:Y:S02]  /*2280*/  IMAD R65, R73.reuse, R69, R8 ;  /* 0x0000004549417224 */ /* 0x040fe400078e0208 */
[----:B------:R-:W-:-:S04]  /*2290*/  IMAD.WIDE.U32 R6, R73, R68, R12 ;  /* 0x0000004449067225 */ /* 0x000fc800078e000c */
[----:B------:R-:W-:Y:S01]  /*22a0*/  IMAD.IADD R5, R7, 0x1, R65 ;  /* 0x0000000107057824 */ /* 0x000fe200078e0241 */
[----:B--2---:R-:W-:-:S04]  /*22b0*/  LEA R14, P0, R6, R70, 0x2 ;  /* 0x00000046060e7211 */ /* 0x004fc800078010ff */
[----:B------:R-:W-:-:S05]  /*22c0*/  LEA.HI.X R15, R6, R71, R5, 0x2, P0 ;  /* 0x00000047060f7211 */ /* 0x000fca00000f1405 */
[----:B------:R0:W2:Y:S01]  /*22d0*/  @P2 LDG.E.LTC128B R5, desc[UR36][R14.64] ;  /* 0x000000240e052981 */ /* 0x0000a2000c1e1920 */
[----:B------:R-:W-:Y:S01]  /*22e0*/  ISETP.GT.AND P0, PT, R4, 0x1, PT ;  /* 0x000000010400780c */ /* 0x000fe20003f04270 */
[----:B------:R-:W-:Y:S01]  /*22f0*/  IMAD.WIDE.U32 R6, R73, R68, R10 ;  /* 0x0000004449067225 */ /* 0x000fe200078e000a */
[----:B------:R-:W-:Y:S03]  /*2300*/  BSSY B1, `(.L_x_37) ;  /* 0x0000013000017945 */ /* 0x000fe60003800000 */
[----:B------:R-:W-:Y:S02]  /*2310*/  IMAD.IADD R7, R65, 0x1, R7 ;  /* 0x0000000141077824 */ /* 0x000fe400078e0207 */
[----:B------:R-:W-:Y:S01]  /*2320*/  IMAD.WIDE.U32 R20, R59, R64, R6 ;  /* 0x000000403b147225 */ /* 0x000fe200078e0006 */
[----:B0-----:R-:W-:-:S03]  /*2330*/  SHF.L.U64.HI R15, R68, 0x3, R69 ;  /* 0x00000003440f7819 */ /* 0x001fc60000010245 */
[----:B------:R-:W-:Y:S01]  /*2340*/  IMAD.IADD R7, R61, 0x1, R21 ;  /* 0x000000013d077824 */ /* 0x000fe200078e0215 */
[----:B------:R-:W-:Y:S01]  /*2350*/  LEA R6, P4, R20, R70, 0x2 ;  /* 0x0000004614067211 */ /* 0x000fe200078810ff */
[----:B------:R-:W-:-:S03]  /*2360*/  IMAD.SHL.U32 R14, R68, 0x8, RZ ;  /* 0x00000008440e7824 */ /* 0x000fc600078e00ff */
[----:B------:R-:W-:Y:S01]  /*2370*/  LEA.HI.X R7, R20, R71, R7, 0x2, P4 ;  /* 0x0000004714077211 */ /* 0x000fe200020f1407 */
[----:B------:R-:W-:Y:S01]  /*2380*/  IMAD.WIDE.U32 R20, R73, R68, R14 ;  /* 0x0000004449147225 */ /* 0x000fe200078e000e */
[----:B--2---:R-:W-:-:S05]  /*2390*/  LOP3.LUT R8, R5, 0xffffe000, RZ, 0xc0, !PT ;  /* 0xffffe00005087812 */ /* 0x004fca00078ec0ff */
[----:B------:R-:W-:Y:S01]  /*23a0*/  FMUL R9, R8, R57 ;  /* 0x0000003908097220 */ /* 0x000fe20000400000 */
[----:B------:R-:W-:-:S03]  /*23b0*/  LEA R8, P3, R60, UR4, 0x2 ;  /* 0x000000043c087c11 */ /* 0x000fc6000f8610ff */
[----:B------:R-:W-:Y:S01]  /*23c0*/  FFMA R77, R24, R56, R9 ;  /* 0x00000038184d7223 */ /* 0x000fe20000000009 */
[----:B------:R-:W-:Y:S02]  /*23d0*/  LEA.HI.X R9, R60, UR5, R75, 0x2, P3 ;  /* 0x000000053c097c11 */ /* 0x000fe400098f144b */
[----:B------:R-:W-:Y:S02]  /*23e0*/  ISETP.GT.AND P3, PT, R3, RZ, P0 ;  /* 0x000000ff0300720c */ /* 0x000fe40000764270 */
[----:B------:R-:W-:-:S05]  /*23f0*/  F2FP.TF32.F32.PACK_B R77, R77 ;  /* 0x0000004dff4d723e */ /* 0x000fca00024050ff */
[----:B------:R0:W-:Y:S06]  /*2400*/  @P2 STG.E desc[UR36][R8.64], R77 ;  /* 0x0000004d08002986 */ /* 0x0001ec000c101924 */
[----:B------:R-:W-:Y:S05]  /*2410*/  @!P3 BRA `(.L_x_38) ;  /* 0x000000000004b947 */ /* 0x000fea0003800000 */
[----:B------:R1:W5:Y:S02]  /*2420*/  LDG.E.LTC128B R5, desc[UR36][R6.64+0x4] ;  /* 0x0000042406057981 */ /* 0x000364000c1e1920 */
.L_x_38:
[----:B------:R-:W-:Y:S05]  /*2430*/  BSYNC B1 ;  /* 0x0000000000017941 */ /* 0x000fea0003800000 */
.L_x_37:
[----:B-----5:R-:W-:Y:S01]  /*2440*/  LOP3.LUT R12, R5, 0xffffe000, RZ, 0xc0, !PT ;  /* 0xffffe000050c7812 */ /* 0x020fe200078ec0ff */
[----:B------:R-:W-:Y:S01]  /*2450*/  IMAD.IADD R65, R65, 0x1, R21 ;  /* 0x0000000141417824 */ /* 0x000fe200078e0215 */
[----:B------:R-:W-:Y:S01]  /*2460*/  IADD3 R62, P2, R62, R20, RZ ;  /* 0x000000143e3e7210 */ /* 0x000fe20007f5e0ff */
[----:B------:R-:W-:Y:S01]  /*2470*/  IMAD.MOV.U32 R24, RZ, RZ, R5 ;  /* 0x000000ffff187224 */ /* 0x000fe200078e0005 */
[----:B------:R-:W-:Y:S01]  /*2480*/  ISETP.GT.AND P1, PT, R3, 0x8, P1 ;  /* 0x000000080300780c */ /* 0x000fe20000f24270 */
[----:B------:R-:W-:Y:S02]  /*2490*/  FMUL R12, R12, R57 ;  /* 0x000000390c0c7220 */ /* 0x000fe40000400000 */
[----:B------:R-:W-:Y:S01]  /*24a0*/  IMAD.X R13, R65, 0x1, R13, P2 ;  /* 0x00000001410d7824 */ /* 0x000fe200010e060d */
[----:B------:R-:W-:Y:S01]  /*24b0*/  LEA R14, P2, R62, R70, 0x2 ;  /* 0x000000463e0e7211 */ /* 0x000fe200078410ff */
[----:B------:R-:W-:-:S03]  /*24c0*/  FFMA R25, R25, R56, R12 ;  /* 0x0000003819197223 */ /* 0x000fc6000000000c */
[----:B------:R-:W-:Y:S02]  /*24d0*/  LEA.HI.X R15, R62, R71, R13, 0x2, P2 ;  /* 0x000000473e0f7211 */ /* 0x000fe400010f140d */
[----:B------:R-:W-:-:S05]  /*24e0*/  F2FP.TF32.F32.PACK_B R25, R25 ;  /* 0x00000019ff19723e */ /* 0x000fca00024050ff */
[----:B------:R2:W-:Y:S04]  /*24f0*/  @P3 STG.E desc[UR36][R8.64+0x4], R25 ;  /* 0x0000041908003986 */ /* 0x0005e8000c101924 */
[----:B------:R-:W3:Y:S01]  /*2500*/  @P1 LDG.E.LTC128B R24, desc[UR36][R14.64] ;  /* 0x000000240e181981 */ /* 0x000ee2000c1e1920 */
[----:B------:R-:W-:Y:S01]  /*2510*/  IADD3 R20, P2, R10, R20, RZ ;  /* 0x000000140a147210 */ /* 0x000fe20007f5e0ff */
[----:B------:R-:W-:Y:S01]  /*2520*/  BSSY B1, `(.L_x_39) ;  /* 0x0000011000017945 */ /* 0x000fe20003800000 */
[----:B------:R-:W-:-:S03]  /*2530*/  ISETP.GT.AND P0, PT, R3, 0x8, P0 ;  /* 0x000000080300780c */ /* 0x000fc60000704270 */
[----:B------:R-:W-:Y:S01]  /*2540*/  IMAD.X R21, R11, 0x1, R65, P2 ;  /* 0x000000010b157824 */ /* 0x000fe200010e0641 */
[C---:B------:R-:W-:Y:S02]  /*2550*/  SHF.L.U64.HI R11, R66.reuse, 0x5, R67 ;  /* 0x00000005420b7819 */ /* 0x040fe40000010243 */
[----:B------:R-:W-:Y:S01]  /*2560*/  LEA R12, P2, R66, R8, 0x5 ;  /* 0x00000008420c7211 */ /* 0x000fe200078428ff */
[----:B------:R-:W-:-:S04]  /*2570*/  IMAD.WIDE.U32 R20, R59, R64, R20 ;  /* 0x000000403b147225 */ /* 0x000fc800078e0014 */
[----:B------:R-:W-:Y:S01]  /*2580*/  IMAD.X R13, R11, 0x1, R9, P2 ;  /* 0x000000010b0d7824 */ /* 0x000fe200010e0609 */
[----:B---3--:R-:W-:-:S05]  /*2590*/  LOP3.LUT R10, R24, 0xffffe000, RZ, 0xc0, !PT ;  /* 0xffffe000180a7812 */ /* 0x008fca00078ec0ff */
[----:B------:R-:W-:Y:S01]  /*25a0*/  FMUL R5, R10, R57 ;  /* 0x000000390a057220 */ /* 0x000fe20000400000 */
[----:B------:R-:W-:-:S03]  /*25b0*/  LEA R10, P3, R20, R70, 0x2 ;  /* 0x00000046140a7211 */ /* 0x000fc600078610ff */
[----:B------:R-:W-:Y:S01]  /*25c0*/  FFMA R59, R26, R56, R5 ;  /* 0x000000381a3b7223 */ /* 0x000fe20000000005 */
[----:B------:R-:W-:-:S04]  /*25d0*/  IMAD.IADD R5, R61, 0x1, R21 ;  /* 0x000000013d057824 */ /* 0x000fc800078e0215 */
[----:B------:R-:W-:Y:S02]  /*25e0*/  F2FP.TF32.F32.PACK_B R59, R59 ;  /* 0x0000003bff3b723e */ /* 0x000fe400024050ff */
[----:B------:R-:W-:-:S03]  /*25f0*/  LEA.HI.X R11, R20, R71, R5, 0x2, P3 ;  /* 0x00000047140b7211 */ /* 0x000fc600018f1405 */
[----:B------:R2:W-:Y:S01]  /*2600*/  @P1 STG.E desc[UR36][R12.64], R59 ;  /* 0x0000003b0c001986 */ /* 0x0005e2000c101924 */
[----:B------:R-:W-:Y:S05]  /*2610*/  @!P0 BRA `(.L_x_40) ;  /* 0x0000000000048947 */ /* 0x000fea0003800000 */
[----:B------:R3:W5:Y:S02]  /*2620*/  LDG.E.LTC128B R24, desc[UR36][R10.64+0x4] ;  /* 0x000004240a187981 */ /* 0x000764000c1e1920 */
.L_x_40:
[----:B------:R-:W-:Y:S05]  /*2630*/  BSYNC B1 ;  /* 0x0000000000017941 */ /* 0x000fea0003800000 */
.L_x_39:
[----:B-----5:R-:W-:Y:S01]  /*2640*/  LOP3.LUT R14, R24, 0xffffe000, RZ, 0xc0, !PT ;  /* 0xffffe000180e7812 */ /* 0x020fe200078ec0ff */
[----:B------:R-:W-:Y:S01]  /*2650*/  BSSY B1, `(.L_x_41) ;  /* 0x0000009000017945 */ /* 0x000fe20003800000 */
[----:B------:R-:W-:-:S03]  /*2660*/  ISETP.GT.AND P1, PT, R4, 0x8, PT ;  /* 0x000000080400780c */ /* 0x000fc60003f24270 */
[----:B------:R-:W-:Y:S01]  /*2670*/  FMUL R14, R14, R57 ;  /* 0x000000390e0e7220 */ /* 0x000fe20000400000 */
[----:B------:R-:W-:-:S03]  /*2680*/  ISETP.GT.AND P2, PT, R3, RZ, P1 ;  /* 0x000000ff0300720c */ /* 0x000fc60000f44270 */
[----:B------:R-:W-:-:S05]  /*2690*/  FFMA R27, R27, R56, R14 ;  /* 0x000000381b1b7223 */ /* 0x000fca000000000e */
[----:B------:R-:W-:-:S05]  /*26a0*/  F2FP.TF32.F32.PACK_B R27, R27 ;  /* 0x0000001bff1b723e */ /* 0x000fca00024050ff */
[----:B------:R4:W-:Y:S01]  /*26b0*/  @P0 STG.E desc[UR36][R12.64+0x4], R27 ;  /* 0x0000041b0c000986 */ /* 0x0009e2000c101924 */
[----:B------:R-:W-:Y:S05]  /*26c0*/  @!P2 BRA `(.L_x_42) ;  /* 0x000000000004a947 */ /* 0x000fea0003800000 */
[----:B------:R0:W5:Y:S02]  /*26d0*/  LDG.E.LTC128B R24, desc[UR36][R6.64+0x20] ;  /* 0x0000202406187981 */ /* 0x000164000c1e1920 */
.L_x_42:
[----:B------:R-:W-:Y:S05]  /*26e0*/  BSYNC B1 ;  /* 0x0000000000017941 */ /* 0x000fea0003800000 */
.L_x_41:
        /* <DEDUP_REMOVED lines=10> */
.L_x_44:
[----:B------:R-:W-:Y:S05]  /*2790*/  BSYNC B1 ;  /* 0x0000000000017941 */ /* 0x000fea0003800000 */
.L_x_43:
[----:B-----5:R-:W-:Y:S01]  /*27a0*/  LOP3.LUT R14, R24, 0xffffe000, RZ, 0xc0, !PT ;  /* 0xffffe000180e7812 */ /* 0x020fe200078ec0ff */
[----:B------:R-:W-:Y:S01]  /*27b0*/  BSSY B1, `(.L_x_45) ;  /* 0x0000008000017945 */ /* 0x000fe20003800000 */
[----:B------:R-:W-:-:S03]  /*27c0*/  ISETP.GT.AND P1, PT, R3, 0x8, P1 ;  /* 0x000000080300780c */ /* 0x000fc60000f24270 */
[----:B------:R-:W-:-:S04]  /*27d0*/  FMUL R14, R14, R57 ;  /* 0x000000390e0e7220 */ /* 0x000fc80000400000 */
[----:B------:R-:W-:-:S05]  /*27e0*/  FFMA R29, R29, R56, R14 ;  /* 0x000000381d1d7223 */ /* 0x000fca000000000e */
[----:B------:R-:W-:-:S05]  /*27f0*/  F2FP.TF32.F32.PACK_B R29, R29 ;  /* 0x0000001dff1d723e */ /* 0x000fca00024050ff */
[----:B------:R0:W-:Y:S01]  /*2800*/  @P3 STG.E desc[UR36][R8.64+0x24], R29 ;  /* 0x0000241d08003986 */ /* 0x0001e2000c101924 */
[----:B------:R-:W-:Y:S05]  /*2810*/  @!P1 BRA `(.L_x_46) ;  /* 0x0000000000049947 */ /* 0x000fea0003800000 */
[----:B------:R0:W5:Y:S02]  /*2820*/  LDG.E.LTC128B R24, desc[UR36][R10.64+0x20] ;  /* 0x000020240a187981 */ /* 0x000164000c1e1920 */
.L_x_46:
[----:B------:R-:W-:Y:S05]  /*2830*/  BSYNC B1 ;  /* 0x0000000000017941 */ /* 0x000fea0003800000 */
.L_x_45:
[----:B-----5:R-:W-:Y:S01]  /*2840*/  LOP3.LUT R14, R24, 0xffffe000, RZ, 0xc0, !PT ;  /* 0xffffe000180e7812 */ /* 0x020fe200078ec0ff */
[----:B------:R-:W-:Y:S01]  /*2850*/  BSSY B1, `(.L_x_47) ;  /* 0x0000008000017945 */ /* 0x000fe20003800000 */
[----:B------:R-:W-:-:S03]  /*2860*/  ISETP.GT.AND P0, PT, R3, 0x8, P0 ;  /* 0x000000080300780c */ /* 0x000fc60000704270 */
[----:B0-----:R-:W-:-:S04]  /*2870*/  FMUL R5, R14, R57 ;  /* 0x000000390e057220 */ /* 0x001fc80000400000 */
[----:B------:R-:W-:-:S05]  /*2880*/  FFMA R5, R30, R56, R5 ;  /* 0x000000381e057223 */ /* 0x000fca0000000005 */
[----:B------:R-:W-:-:S05]  /*2890*/  F2FP.TF32.F32.PACK_B R5, R5 ;  /* 0x00000005ff05723e */ /* 0x000fca00024050ff */
[----:B------:R0:W-:Y:S01]  /*28a0*/  @P1 STG.E desc[UR36][R12.64+0x20], R5 ;  /* 0x000020050c001986 */ /* 0x0001e2000c101924 */
[----:B------:R-:W-:Y:S05]  /*28b0*/  @!P0 BRA `(.L_x_48) ;  /* 0x0000000000048947 */ /* 0x000fea0003800000 */
[----:B------:R0:W5:Y:S02]  /*28c0*/  LDG.E.LTC128B R24, desc[UR36][R10.64+0x24] ;  /* 0x000024240a187981 */ /* 0x000164000c1e1920 */
.L_x_48:
[----:B------:R-:W-:Y:S05]  /*28d0*/  BSYNC B1 ;  /* 0x0000000000017941 */ /* 0x000fea0003800000 */
.L_x_47:
        /* <DEDUP_REMOVED lines=10> */
.L_x_50:
[----:B------:R-:W-:Y:S05]  /*2980*/  BSYNC B1 ;  /* 0x0000000000017941 */ /* 0x000fea0003800000 */
.L_x_49:
[----:B-----5:R-:W-:Y:S01]  /*2990*/  LOP3.LUT R14, R24, 0xffffe000, RZ, 0xc0, !PT ;  /* 0xffffe000180e7812 */ /* 0x020fe200078ec0ff */
[----:B------:R-:W-:Y:S01]  /*29a0*/  BSSY B1, `(.L_x_51) ;  /* 0x0000009000017945 */ /* 0x000fe20003800000 */
[----:B------:R-:W-:-:S03]  /*29b0*/  ISETP.GT.AND P0, PT, R4, 0x11, PT ;  /* 0x000000110400780c */ /* 0x000fc60003f04270 */
[----:B0-----:R-:W-:Y:S01]  /*29c0*/  FMUL R5, R14, R57 ;  /* 0x000000390e057220 */ /* 0x001fe20000400000 */
[----:B------:R-:W-:-:S03]  /*29d0*/  ISETP.GT.AND P3, PT, R3, RZ, P0 ;  /* 0x000000ff0300720c */ /* 0x000fc60000764270 */
[----:B------:R-:W-:-:S05]  /*29e0*/  FFMA R5, R32, R56, R5 ;  /* 0x0000003820057223 */ /* 0x000fca0000000005 */
[----:B------:R-:W-:-:S05]  /*29f0*/  F2FP.TF32.F32.PACK_B R5, R5 ;  /* 0x00000005ff05723e */ /* 0x000fca00024050ff */
[----:B------:R0:W-:Y:S01]  /*2a00*/  @P2 STG.E desc[UR36][R8.64+0x40], R5 ;  /* 0x0000400508002986 */ /* 0x0001e2000c101924 */
[----:B------:R-:W-:Y:S05]  /*2a10*/  @!P3 BRA `(.L_x_52) ;  /* 0x000000000004b947 */ /* 0x000fea0003800000 */
[----:B------:R0:W5:Y:S02]  /*2a20*/  LDG.E.LTC128B R24, desc[UR36][R6.64+0x44] ;  /* 0x0000442406187981 */ /* 0x000164000c1e1920 */
.L_x_52:
[----:B------:R-:W-:Y:S05]  /*2a30*/  BSYNC B1 ;  /* 0x0000000000017941 */ /* 0x000fea0003800000 */
.L_x_51:
        /* <DEDUP_REMOVED lines=9> */
.L_x_54:
[----:B------:R-:W-:Y:S05]  /*2ad0*/  BSYNC B1 ;  /* 0x0000000000017941 */ /* 0x000fea0003800000 */
.L_x_53:
        /* <DEDUP_REMOVED lines=9> */
.L_x_56:
[----:B------:R-:W-:Y:S05]  /*2b70*/  BSYNC B1 ;  /* 0x0000000000017941 */ /* 0x000fea0003800000 */
.L_x_55:
        /* <DEDUP_REMOVED lines=10> */
.L_x_58:
[----:B------:R-:W-:Y:S05]  /*2c20*/  BSYNC B1 ;  /* 0x0000000000017941 */ /* 0x000fea0003800000 */
.L_x_57:
        /* <DEDUP_REMOVED lines=10> */
.L_x_60:
[----:B------:R-:W-:Y:S05]  /*2cd0*/  BSYNC B1 ;  /* 0x0000000000017941 */ /* 0x000fea0003800000 */
.L_x_59:
        /* <DEDUP_REMOVED lines=9> */
.L_x_62:
[----:B------:R-:W-:Y:S05]  /*2d70*/  BSYNC B1 ;  /* 0x0000000000017941 */ /* 0x000fea0003800000 */
.L_x_61:
        /* <DEDUP_REMOVED lines=9> */
.L_x_64:
[----:B------:R-:W-:Y:S05]  /*2e10*/  BSYNC B1 ;  /* 0x0000000000017941 */ /* 0x000fea0003800000 */
.L_x_63:
        /* <DEDUP_REMOVED lines=10> */
.L_x_66:
[----:B------:R-:W-:Y:S05]  /*2ec0*/  BSYNC B1 ;  /* 0x0000000000017941 */ /* 0x000fea0003800000 */
.L_x_65:
        /* <DEDUP_REMOVED lines=10> */
.L_x_68:
[----:B------:R-:W-:Y:S05]  /*2f70*/  BSYNC B1 ;  /* 0x0000000000017941 */ /* 0x000fea0003800000 */
.L_x_67:
        /* <DEDUP_REMOVED lines=9> */
.L_x_70:
[----:B------:R-:W-:Y:S05]  /*3010*/  BSYNC B1 ;  /* 0x0000000000017941 */ /* 0x000fea0003800000 */
.L_x_69:
        /* <DEDUP_REMOVED lines=9> */
.L_x_72:
[----:B------:R-:W-:Y:S05]  /*30b0*/  BSYNC B1 ;  /* 0x0000000000017941 */ /* 0x000fea0003800000 */
.L_x_71:
        /* <DEDUP_REMOVED lines=10> */
.L_x_74:
[----:B------:R-:W-:Y:S05]  /*3160*/  BSYNC B1 ;  /* 0x0000000000017941 */ /* 0x000fea0003800000 */
.L_x_73:
        /* <DEDUP_REMOVED lines=10> */
.L_x_76:
[----:B------:R-:W-:Y:S05]  /*3210*/  BSYNC B1 ;  /* 0x0000000000017941 */ /* 0x000fea0003800000 */
.L_x_75:
        /* <DEDUP_REMOVED lines=9> */
.L_x_78:
[----:B------:R-:W-:Y:S05]  /*32b0*/  BSYNC B1 ;  /* 0x0000000000017941 */ /* 0x000fea0003800000 */
.L_x_77:
        /* <DEDUP_REMOVED lines=9> */
.L_x_80:
[----:B------:R-:W-:Y:S05]  /*3350*/  BSYNC B1 ;  /* 0x0000000000017941 */ /* 0x000fea0003800000 */
.L_x_79:
        /* <DEDUP_REMOVED lines=10> */
.L_x_82:
[----:B------:R-:W-:Y:S05]  /*3400*/  BSYNC B1 ;  /* 0x0000000000017941 */ /* 0x000fea0003800000 */
.L_x_81:
        /* <DEDUP_REMOVED lines=10> */
.L_x_84:
[----:B------:R-:W-:Y:S05]  /*34b0*/  BSYNC B1 ;  /* 0x0000000000017941 */ /* 0x000fea0003800000 */
.L_x_83:
        /* <DEDUP_REMOVED lines=9> */
.L_x_86:
[----:B------:R-:W-:Y:S05]  /*3550*/  BSYNC B1 ;  /* 0x0000000000017941 */ /* 0x000fea0003800000 */
.L_x_85:
        /* <DEDUP_REMOVED lines=9> */
.L_x_88:
[----:B------:R-:W-:Y:S05]  /*35f0*/  BSYNC B1 ;  /* 0x0000000000017941 */ /* 0x000fea0003800000 */
.L_x_87:
        /* <DEDUP_REMOVED lines=10> */
.L_x_90:
[----:B------:R-:W-:Y:S05]  /*36a0*/  BSYNC B1 ;  /* 0x0000000000017941 */ /* 0x000fea0003800000 */
.L_x_89:
[----:B-----5:R-:W-:Y:S01]  /*36b0*/  LOP3.LUT R14, R24, 0xffffe000, RZ, 0xc0, !PT ;  /* 0xffffe000180e7812 */ /* 0x020fe200078ec0ff */
[----:B------:R-:W-:Y:S01]  /*36c0*/  BSSY B1, `(.L_x_91) ;  /* 0x000000b000017945 */ /* 0x000fe20003800000 */
[----:B------:R-:W-:Y:S01]  /*36d0*/  ISETP.GT.AND P0, PT, R4, 0x39, PT ;  /* 0x000000390400780c */ /* 0x000fe20003f04270 */
[----:B------:R-:W-:Y:S02]  /*36e0*/  @P2 IMAD.MOV.U32 R4, RZ, RZ, R8 ;  /* 0x000000ffff042224 */ /* 0x000fe400078e0008 */
[----:B0-----:R-:W-:Y:S01]  /*36f0*/  FMUL R5, R14, R57 ;  /* 0x000000390e057220 */ /* 0x001fe20000400000 */
[----:B------:R-:W-:-:S03]  /*3700*/  ISETP.GT.AND P3, PT, R3, RZ, P0 ;  /* 0x000000ff0300720c */ /* 0x000fc60000764270 */
[----:B------:R-:W-:Y:S01]  /*3710*/  FFMA R15, R52, R56, R5 ;  /* 0x00000038340f7223 */ /* 0x000fe20000000005 */
[----:B------:R-:W-:-:S04]  /*3720*/  @P2 IMAD.MOV.U32 R5, RZ, RZ, R9 ;  /* 0x000000ffff052224 */ /* 0x000fc800078e0009 */
[----:B------:R-:W-:-:S05]  /*3730*/  F2FP.TF32.F32.PACK_B R15, R15 ;  /* 0x0000000fff0f723e */ /* 0x000fca00024050ff */
[----:B------:R0:W-:Y:S01]  /*3740*/  @P2 STG.E desc[UR36][R4.64+0xe0], R15 ;  /* 0x0000e00f04002986 */ /* 0x0001e2000c101924 */
[----:B------:R-:W-:Y:S05]  /*3750*/  @!P3 BRA `(.L_x_92) ;  /* 0x000000000004b947 */ /* 0x000fea0003800000 */
[----:B------:R0:W5:Y:S02]  /*3760*/  LDG.E.LTC128B R24, desc[UR36][R6.64+0xe4] ;  /* 0x0000e42406187981 */ /* 0x000164000c1e1920 */
.L_x_92:
[----:B------:R-:W-:Y:S05]  /*3770*/  BSYNC B1 ;  /* 0x0000000000017941 */ /* 0x000fea0003800000 */
.L_x_91:
[----:B0----5:R-:W-:Y:S01]  /*3780*/  LOP3.LUT R4, R24, 0xffffe000, RZ, 0xc0, !PT ;  /* 0xffffe00018047812 */ /* 0x021fe200078ec0ff */
        /* <DEDUP_REMOVED lines=8> */
.L_x_94:
[----:B------:R-:W-:Y:S05]  /*3810*/  BSYNC B1 ;  /* 0x0000000000017941 */ /* 0x000fea0003800000 */
.L_x_93:
[----:B-----5:R-:W-:Y:S01]  /*3820*/  LOP3.LUT R4, R24, 0xffffe000, RZ, 0xc0, !PT ;  /* 0xffffe00018047812 */ /* 0x020fe200078ec0ff */
[----:B------:R-:W-:Y:S01]  /*3830*/  BSSY B1, `(.L_x_95) ;  /* 0x000000a000017945 */ /* 0x000fe20003800000 */
[----:B------:R-:W-:-:S03]  /*3840*/  ISETP.GT.AND P0, PT, R3, 0x8, P0 ;  /* 0x000000080300780c */ /* 0x000fc60000704270 */
[----:B------:R-:W-:Y:S01]  /*3850*/  FMUL R5, R4, R57 ;  /* 0x0000003904057220 */ /* 0x000fe20000400000 */
[----:B------:R-:W-:-:S03]  /*3860*/  @P1 IMAD.MOV.U32 R4, RZ, RZ, R12 ;  /* 0x000000ffff041224 */ /* 0x000fc600078e000c */
[----:B-1----:R-:W-:Y:S01]  /*3870*/  FFMA R7, R54, R56, R5 ;  /* 0x0000003836077223 */ /* 0x002fe20000000005 */
[----:B------:R-:W-:-:S04]  /*3880*/  @P1 IMAD.MOV.U32 R5, RZ, RZ, R13 ;  /* 0x000000ffff051224 */ /* 0x000fc800078e000d */
[----:B------:R-:W-:-:S05]  /*3890*/  F2FP.TF32.F32.PACK_B R7, R7 ;  /* 0x00000007ff07723e */ /* 0x000fca00024050ff */
[----:B------:R1:W-:Y:S01]  /*38a0*/  @P1 STG.E desc[UR36][R4.64+0xe0], R7 ;  /* 0x0000e00704001986 */ /* 0x0003e2000c101924 */
[----:B------:R-:W-:Y:S05]  /*38b0*/  @!P0 BRA `(.L_x_96) ;  /* 0x0000000000048947 */ /* 0x000fea0003800000 */
[----:B------:R0:W5:Y:S02]  /*38c0*/  LDG.E.LTC128B R24, desc[UR36][R10.64+0xe4] ;  /* 0x0000e4240a187981 */ /* 0x000164000c1e1920 */
.L_x_96:
[----:B------:R-:W-:Y:S05]  /*38d0*/  BSYNC B1 ;  /* 0x0000000000017941 */ /* 0x000fea0003800000 */
.L_x_95:
[----:B------:R-:W-:Y:S05]  /*38e0*/  @!P0 BRA `(.L_x_97) ;  /* 0x0000000800a88947 */ /* 0x000fea0003800000 */
[----:B-----5:R-:W-:-:S05]  /*38f0*/  LOP3.LUT R24, R24, 0xffffe000, RZ, 0xc0, !PT ;  /* 0xffffe00018187812 */ /* 0x020fca00078ec0ff */
[----:B------:R-:W-:-:S04]  /*3900*/  FMUL R24, R24, R57 ;  /* 0x0000003918187220 */ /* 0x000fc80000400000 */
[----:B------:R-:W-:-:S05]  /*3910*/  FFMA R55, R55, R56, R24 ;  /* 0x0000003837377223 */ /* 0x000fca0000000018 */
[----:B------:R-:W-:-:S05]  /*3920*/  F2FP.TF32.F32.PACK_B R55, R55 ;  /* 0x00000037ff37723e */ /* 0x000fca00024050ff */
[----:B------:R0:W-:Y:S01]  /*3930*/  STG.E desc[UR36][R12.64+0xe4], R55 ;  /* 0x0000e4370c007986 */ /* 0x0001e2000c101924 */
[----:B------:R-:W-:Y:S05]  /*3940*/  BRA `(.L_x_97) ;  /* 0x0000000800907947 */ /* 0x000fea0003800000 */
.L_x_36:
[----:B------:R-:W-:Y:S01]  /*3950*/  ISETP.GT.AND P3, PT, R4, 0x1, PT ;  /* 0x000000010400780c */ /* 0x000fe20003f64270 */
[----:B------:R-:W-:Y:S01]  /*3960*/  ULDC.64 UR4, c[0x0][0x5c0] ;  /* 0x0001700000047ab9 */ /* 0x000fe20000000a00 */
[-C--:B------:R-:W-:Y:S01]  /*3970*/  FMUL R5, R24, R56.reuse ;  /* 0x0000003818057220 */ /* 0x080fe20000400000 */
[----:B------:R-:W-:Y:S01]  /*3980*/  LEA R6, P4, R60, UR4, 0x2 ;  /* 0x000000043c067c11 */ /* 0x000fe2000f8810ff */
[-C--:B------:R-:W-:Y:S01]  /*3990*/  FMUL R25, R25, R56.reuse ;  /* 0x0000003819197220 */ /* 0x080fe20000400000 */
[----:B------:R-:W-:Y:S01]  /*39a0*/  ISETP.GT.AND P0, PT, R3, RZ, P3 ;  /* 0x000000ff0300720c */ /* 0x000fe20001f04270 */
[-C--:B------:R-:W-:Y:S01]  /*39b0*/  FMUL R11, R26, R56.reuse ;  /* 0x000000381a0b7220 */ /* 0x080fe20000400000 */
[----:B------:R-:W-:Y:S01]  /*39c0*/  LEA.HI.X R7, R60, UR5, R75, 0x2, P4 ;  /* 0x000000053c077c11 */ /* 0x000fe2000a0f144b */
[-C--:B------:R-:W-:Y:S01]  /*39d0*/  FMUL R27, R27, R56.reuse ;  /* 0x000000381b1b7220 */ /* 0x080fe20000400000 */
[----:B------:R-:W-:Y:S01]  /*39e0*/  F2FP.TF32.F32.PACK_B R5, R5 ;  /* 0x00000005ff05723e */ /* 0x000fe200024050ff */
[-C--:B------:R-:W-:Y:S01]  /*39f0*/  FMUL R29, R29, R56.reuse ;  /* 0x000000381d1d7220 */ /* 0x080fe20000400000 */
[----:B------:R-:W-:Y:S01]  /*3a00*/  F2FP.TF32.F32.PACK_B R25, R25 ;  /* 0x00000019ff19723e */ /* 0x000fe200024050ff */
[----:B------:R-:W-:Y:S01]  /*3a10*/  FMUL R31, R31, R56 ;  /* 0x000000381f1f7220 */ /* 0x000fe20000400000 */
[C---:B------:R-:W-:Y:S01]  /*3a20*/  SHF.L.U64.HI R67, R66.reuse, 0x5, R67 ;  /* 0x0000000542437819 */ /* 0x040fe20000010243 */
[----:B------:R0:W-:Y:S01]  /*3a30*/  @P2 STG.E desc[UR36][R6.64], R5 ;  /* 0x0000000506002986 */ /* 0x0001e2000c101924 */
[----:B------:R-:W-:Y:S01]  /*3a40*/  LEA R8, P4, R66, R6, 0x5 ;  /* 0x0000000642087211 */ /* 0x000fe200078828ff */
[-C--:B------:R-:W-:Y:S01]  /*3a50*/  FMUL R13, R32, R56.reuse ;  /* 0x00000038200d7220 */ /* 0x080fe20000400000 */
[----:B------:R-:W-:Y:S01]  /*3a60*/  ISETP.GT.AND P1, PT, R3, 0x8, P1 ;  /* 0x000000080300780c */ /* 0x000fe20000f24270 */
[----:B------:R-:W-:Y:S01]  /*3a70*/  @P0 STG.E desc[UR36][R6.64+0x4], R25 ;  /* 0x0000041906000986 */ /* 0x000fe2000c101924 */
[C---:B------:R-:W-:Y:S01]  /*3a80*/  ISETP.GT.AND P2, PT, R4.reuse, 0x8, PT ;  /* 0x000000080400780c */ /* 0x040fe20003f44270 */
[----:B------:R-:W-:Y:S01]  /*3a90*/  IMAD.X R9, R67, 0x1, R7, P4 ;  /* 0x0000000143097824 */ /* 0x000fe200020e0607 */
[----:B------:R-:W-:Y:S01]  /*3aa0*/  ISETP.GT.AND P3, PT, R3, 0x8, P3 ;  /* 0x000000080300780c */ /* 0x000fe20001f64270 */
[-C--:B------:R-:W-:Y:S01]  /*3ab0*/  FMUL R33, R33, R56.reuse ;  /* 0x0000003821217220 */ /* 0x080fe20000400000 */
[----:B------:R-:W-:Y:S01]  /*3ac0*/  ISETP.GT.AND P0, PT, R4, 0x9, PT ;  /* 0x000000090400780c */ /* 0x000fe20003f04270 */
[-C--:B------:R-:W-:Y:S01]  /*3ad0*/  FMUL R35, R35, R56.reuse ;  /* 0x0000003823237220 */ /* 0x080fe20000400000 */
[C---:B------:R-:W-:Y:S01]  /*3ae0*/  ISETP.GT.AND P5, PT, R3.reuse, RZ, P2 ;  /* 0x000000ff0300720c */ /* 0x040fe200017a4270 */
[-C--:B0-----:R-:W-:Y:S01]  /*3af0*/  FMUL R5, R28, R56.reuse ;  /* 0x000000381c057220 */ /* 0x081fe20000400000 */
[----:B------:R-:W-:Y:S01]  /*3b00*/  ISETP.GT.AND P4, PT, R3, RZ, P0 ;  /* 0x000000ff0300720c */ /* 0x000fe20000784270 */
[-C--:B------:R-:W-:Y:S01]  /*3b10*/  FMUL R37, R37, R56.reuse ;  /* 0x0000003825257220 */ /* 0x080fe20000400000 */
[----:B------:R-:W-:Y:S01]  /*3b20*/  F2FP.TF32.F32.PACK_B R11, R11 ;  /* 0x0000000bff0b723e */ /* 0x000fe200024050ff */
[-C--:B------:R-:W-:Y:S01]  /*3b30*/  FMUL R39, R39, R56.reuse ;  /* 0x0000003827277220 */ /* 0x080fe20000400000 */
[----:B------:R-:W-:Y:S01]  /*3b40*/  F2FP.TF32.F32.PACK_B R27, R27 ;  /* 0x0000001bff1b723e */ /* 0x000fe200024050ff */
[-C--:B------:R-:W-:Y:S01]  /*3b50*/  FMUL R41, R41, R56.reuse ;  /* 0x0000003829297220 */ /* 0x080fe20000400000 */
[----:B------:R-:W-:Y:S01]  /*3b60*/  F2FP.TF32.F32.PACK_B R5, R5 ;  /* 0x00000005ff05723e */ /* 0x000fe200024050ff */
[----:B------:R0:W-:Y:S01]  /*3b70*/  @P1 STG.E desc[UR36][R8.64], R11 ;  /* 0x0000000b08001986 */ /* 0x0001e2000c101924 */
[----:B------:R-:W-:Y:S01]  /*3b80*/  F2FP.TF32.F32.PACK_B R29, R29 ;  /* 0x0000001dff1d723e */ /* 0x000fe200024050ff */
[-C--:B------:R-:W-:Y:S01]  /*3b90*/  FMUL R43, R43, R56.reuse ;  /* 0x000000382b2b7220 */ /* 0x080fe20000400000 */
[C---:B------:R-:W-:Y:S01]  /*3ba0*/  ISETP.GT.AND P1, PT, R4.reuse, 0x10, PT ;  /* 0x000000100400780c */ /* 0x040fe20003f24270 */
[----:B------:R-:W-:Y:S01]  /*3bb0*/  @P3 STG.E desc[UR36][R8.64+0x4], R27 ;  /* 0x0000041b08003986 */ /* 0x000fe2000c101924 */
[----:B------:R-:W-:Y:S01]  /*3bc0*/  ISETP.GT.AND P3, PT, R4, 0x11, PT ;  /* 0x000000110400780c */ /* 0x000fe20003f64270 */
[-C--:B------:R-:W-:Y:S01]  /*3bd0*/  FMUL R45, R45, R56.reuse ;  /* 0x000000382d2d7220 */ /* 0x080fe20000400000 */
[C---:B------:R-:W-:Y:S01]  /*3be0*/  ISETP.GT.AND P2, PT, R3.reuse, 0x8, P2 ;  /* 0x000000080300780c */ /* 0x040fe20001744270 */
[----:B------:R1:W-:Y:S01]  /*3bf0*/  @P5 STG.E desc[UR36][R6.64+0x20], R5 ;  /* 0x0000200506005986 */ /* 0x0003e2000c101924 */
[----:B------:R-:W-:Y:S01]  /*3c00*/  ISETP.GT.AND P0, PT, R3, 0x8, P0 ;  /* 0x000000080300780c */ /* 0x000fe20000704270 */
[-C--:B------:R-:W-:Y:S01]  /*3c10*/  FMUL R47, R47, R56.reuse ;  /* 0x000000382f2f7220 */ /* 0x080fe20000400000 */
[C---:B------:R-:W-:Y:S01]  /*3c20*/  ISETP.GT.AND P5, PT, R3.reuse, RZ, P1 ;  /* 0x000000ff0300720c */ /* 0x040fe20000fa4270 */
[----:B------:R-:W-:Y:S01]  /*3c30*/  @P4 STG.E desc[UR36][R6.64+0x24], R29 ;  /* 0x0000241d06004986 */ /* 0x000fe2000c101924 */
        /* <DEDUP_REMOVED lines=8> */
[-C--:B-1----:R-:W-:Y:S01]  /*3cc0*/  FMUL R5, R34, R56.reuse ;  /* 0x0000003822057220 */ /* 0x082fe20000400000 */
[----:B------:R-:W-:Y:S01]  /*3cd0*/  F2FP.TF32.F32.PACK_B R33, R33 ;  /* 0x00000021ff21723e */ /* 0x000fe200024050ff */
[----:B------:R0:W-:Y:S01]  /*3ce0*/  @P2 STG.E desc[UR36][R8.64+0x20], R11 ;  /* 0x0000200b08002986 */ /* 0x0001e2000c101924 */
[----:B------:R-:W-:Y:S01]  /*3cf0*/  ISETP.GT.AND P1, PT, R3, 0x8, P1 ;  /* 0x000000080300780c */ /* 0x000fe20000f24270 */
[-C--:B------:R-:W-:Y:S01]  /*3d00*/  FMUL R21, R52, R56.reuse ;  /* 0x0000003834157220 */ /* 0x080fe20000400000 */
[C---:B------:R-:W-:Y:S01]  /*3d10*/  ISETP.GT.AND P2, PT, R4.reuse, 0x19, PT ;  /* 0x000000190400780c */ /* 0x040fe20003f44270 */
[----:B------:R-:W-:Y:S01]  /*3d20*/  @P0 STG.E desc[UR36][R8.64+0x24], R31 ;  /* 0x0000241f08000986 */ /* 0x000fe2000c101924 */
[----:B------:R-:W-:Y:S01]  /*3d30*/  ISETP.GT.AND P0, PT, R4, 0x18, PT ;  /* 0x000000180400780c */ /* 0x000fe20003f04270 */
[-C--:B------:R-:W-:Y:S01]  /*3d40*/  FMUL R53, R53, R56.reuse ;  /* 0x0000003835357220 */ /* 0x080fe20000400000 */
[----:B------:R-:W-:Y:S01]  /*3d50*/  F2FP.TF32.F32.PACK_B R5, R5 ;  /* 0x00000005ff05723e */ /* 0x000fe200024050ff */
[----:B------:R1:W-:Y:S01]  /*3d60*/  @P5 STG.E desc[UR36][R6.64+0x40], R13 ;  /* 0x0000400d06005986 */ /* 0x0003e2000c101924 */
[----:B------:R-:W-:Y:S01]  /*3d70*/  ISETP.GT.AND P5, PT, R3, RZ, P0 ;  /* 0x000000ff0300720c */ /* 0x000fe200007a4270 */
[-C--:B------:R-:W-:Y:S01]  /*3d80*/  FMUL R55, R55, R56.reuse ;  /* 0x0000003837377220 */ /* 0x080fe20000400000 */
[----:B------:R-:W-:Y:S01]  /*3d90*/  F2FP.TF32.F32.PACK_B R35, R35 ;  /* 0x00000023ff23723e */ /* 0x000fe200024050ff */
[----:B------:R-:W-:Y:S01]  /*3da0*/  @P4 STG.E desc[UR36][R6.64+0x44], R33 ;  /* 0x0000442106004986 */ /* 0x000fe2000c101924 */
[C---:B------:R-:W-:Y:S01]  /*3db0*/  ISETP.GT.AND P4, PT, R3.reuse, 0x8, P3 ;  /* 0x000000080300780c */ /* 0x040fe20001f84270 */
[----:B0-----:R-:W-:Y:S01]  /*3dc0*/  FMUL R11, R36, R56 ;  /* 0x00000038240b7220 */ /* 0x001fe20000400000 */
[----:B------:R-:W-:Y:S01]  /*3dd0*/  ISETP.GT.AND P3, PT, R3, RZ, P2 ;  /* 0x000000ff0300720c */ /* 0x000fe20001764270 */
[----:B------:R0:W-:Y:S01]  /*3de0*/  @P1 STG.E desc[UR36][R8.64+0x40], R5 ;  /* 0x0000400508001986 */ /* 0x0001e2000c101924 */
[----:B------:R-:W-:-:S02]  /*3df0*/  F2FP.TF32.F32.PACK_B R37, R37 ;  /* 0x00000025ff25723e */ /* 0x000fc400024050ff */
[----:B------:R-:W-:Y:S01]  /*3e00*/  F2FP.TF32.F32.PACK_B R11, R11 ;  /* 0x0000000bff0b723e */ /* 0x000fe200024050ff */
[-C--:B-1----:R-:W-:Y:S01]  /*3e10*/  FMUL R13, R40, R56.reuse ;  /* 0x00000038280d7220 */ /* 0x082fe20000400000 */
[----:B------:R-:W-:Y:S02]  /*3e20*/  ISETP.GT.AND P1, PT, R4, 0x20, PT ;  /* 0x000000200400780c */ /* 0x000fe40003f24270 */
[C---:B------:R-:W-:Y:S02]  /*3e30*/  ISETP.GT.AND P0, PT, R3.reuse, 0x8, P0 ;  /* 0x000000080300780c */ /* 0x040fe40000704270 */
[----:B------:R-:W-:Y:S01]  /*3e40*/  F2FP.TF32.F32.PACK_B R39, R39 ;  /* 0x00000027ff27723e */ /* 0x000fe200024050ff */
[----:B------:R-:W-:Y:S01]  /*3e50*/  @P4 STG.E desc[UR36][R8.64+0x44], R35 ;  /* 0x0000442308004986 */ /* 0x000fe2000c101924 */
[C---:B------:R-:W-:Y:S01]  /*3e60*/  ISETP.GT.AND P4, PT, R3.reuse, 0x8, P2 ;  /* 0x000000080300780c */ /* 0x040fe20001784270 */
[----:B0-----:R-:W-:Y:S01]  /*3e70*/  FMUL R5, R38, R56 ;  /* 0x0000003826057220 */ /* 0x001fe20000400000 */
[----:B------:R-:W-:Y:S01]  /*3e80*/  ISETP.GT.AND P2, PT, R4, 0x21, PT ;  /* 0x000000210400780c */ /* 0x000fe20003f44270 */
[----:B------:R0:W-:Y:S01]  /*3e90*/  @P5 STG.E desc[UR36][R6.64+0x60], R11 ;  /* 0x0000600b06005986 */ /* 0x0001e2000c101924 */
[----:B------:R-:W-:-:S02]  /*3ea0*/  ISETP.GT.AND P5, PT, R3, RZ, P1 ;  /* 0x000000ff0300720c */ /* 0x000fc40000fa4270 */
[----:B------:R-:W-:Y:S01]  /*3eb0*/  F2FP.TF32.F32.PACK_B R5, R5 ;  /* 0x00000005ff05723e */ /* 0x000fe200024050ff */
[----:B------:R-:W-:Y:S01]  /*3ec0*/  @P3 STG.E desc[UR36][R6.64+0x64], R37 ;  /* 0x0000642506003986 */ /* 0x000fe2000c101924 */
[C---:B------:R-:W-:Y:S02]  /*3ed0*/  ISETP.GT.AND P3, PT, R3.reuse, RZ, P2 ;  /* 0x000000ff0300720c */ /* 0x040fe40001764270 */
[----:B------:R-:W-:Y:S01]  /*3ee0*/  F2FP.TF32.F32.PACK_B R13, R13 ;  /* 0x0000000dff0d723e */ /* 0x000fe200024050ff */
[----:B------:R1:W-:Y:S01]  /*3ef0*/  @P0 STG.E desc[UR36][R8.64+0x60], R5 ;  /* 0x0000600508000986 */ /* 0x0003e2000c101924 */
[----:B------:R-:W-:Y:S02]  /*3f00*/  F2FP.TF32.F32.PACK_B R41, R41 ;  /* 0x00000029ff29723e */ /* 0x000fe400024050ff */
[----:B------:R-:W-:Y:S01]  /*3f10*/  ISETP.GT.AND P1, PT, R3, 0x8, P1 ;  /* 0x000000080300780c */ /* 0x000fe20000f24270 */
[----:B------:R-:W-:Y:S01]  /*3f20*/  @P4 STG.E desc[UR36][R8.64+0x64], R39 ;  /* 0x0000642708004986 */ /* 0x000fe2000c101924 */
[----:B------:R-:W-:Y:S01]  /*3f30*/  ISETP.GT.AND P4, PT, R4, 0x28, PT ;  /* 0x000000280400780c */ /* 0x000fe20003f84270 */
[----:B0-----:R-:W-:Y:S01]  /*3f40*/  FMUL R11, R44, R56 ;  /* 0x000000382c0b7220 */ /* 0x001fe20000400000 */
[----:B------:R-:W-:Y:S01]  /*3f50*/  F2FP.TF32.F32.PACK_B R43, R43 ;  /* 0x0000002bff2b723e */ /* 0x000fe200024050ff */
[----:B------:R0:W-:Y:S01]  /*3f60*/  @P5 STG.E desc[UR36][R6.64+0x80], R13 ;  /* 0x0000800d06005986 */ /* 0x0001e2000c101924 */
[----:B------:R-:W-:-:S02]  /*3f70*/  ISETP.GT.AND P5, PT, R4, 0x29, PT ;  /* 0x000000290400780c */ /* 0x000fc40003fa4270 */
[----:B------:R-:W-:Y:S01]  /*3f80*/  F2FP.TF32.F32.PACK_B R11, R11 ;  /* 0x0000000bff0b723e */ /* 0x000fe200024050ff */
[----:B------:R-:W-:Y:S01]  /*3f90*/  @P3 STG.E desc[UR36][R6.64+0x84], R41 ;  /* 0x0000842906003986 */ /* 0x000fe2000c101924 */
[C---:B------:R-:W-:Y:S01]  /*3fa0*/  ISETP.GT.AND P3, PT, R3.reuse, 0x8, P2 ;  /* 0x000000080300780c */ /* 0x040fe20001764270 */
[-C--:B-1----:R-:W-:Y:S01]  /*3fb0*/  FMUL R5, R42, R56.reuse ;  /* 0x000000382a057220 */ /* 0x082fe20000400000 */
[C---:B------:R-:W-:Y:S02]  /*3fc0*/  ISETP.GT.AND P2, PT, R3.reuse, RZ, P4 ;  /* 0x000000ff0300720c */ /* 0x040fe40002744270 */
[C---:B------:R-:W-:Y:S02]  /*3fd0*/  ISETP.GT.AND P0, PT, R3.reuse, RZ, P5 ;  /* 0x000000ff0300720c */ /* 0x040fe40002f04270 */
[----:B------:R-:W-:Y:S01]  /*3fe0*/  ISETP.GT.AND P4, PT, R3, 0x8, P4 ;  /* 0x000000080300780c */ /* 0x000fe20002784270 */
[----:B0-----:R-:W-:Y:S01]  /*3ff0*/  FMUL R13, R46, R56 ;  /* 0x000000382e0d7220 */ /* 0x001fe20000400000 */
[----:B------:R-:W-:-:S02]  /*4000*/  F2FP.TF32.F32.PACK_B R5, R5 ;  /* 0x00000005ff05723e */ /* 0x000fc400024050ff */
[----:B------:R-:W-:Y:S02]  /*4010*/  F2FP.TF32.F32.PACK_B R45, R45 ;  /* 0x0000002dff2d723e */ /* 0x000fe400024050ff */
[----:B------:R-:W-:Y:S01]  /*4020*/  ISETP.GT.AND P5, PT, R3, 0x8, P5 ;  /* 0x000000080300780c */ /* 0x000fe20002fa4270 */
[----:B------:R0:W-:Y:S01]  /*4030*/  @P1 STG.E desc[UR36][R8.64+0x80], R5 ;  /* 0x0000800508001986 */ /* 0x0001e2000c101924 */
[C---:B------:R-:W-:Y:S02]  /*4040*/  ISETP.GT.AND P1, PT, R4.reuse, 0x38, PT ;  /* 0x000000380400780c */ /* 0x040fe40003f24270 */
[----:B------:R-:W-:Y:S01]  /*4050*/  F2FP.TF32.F32.PACK_B R13, R13 ;  /* 0x0000000dff0d723e */ /* 0x000fe200024050ff */
[----:B------:R-:W-:Y:S01]  /*4060*/  @P3 STG.E desc[UR36][R8.64+0x84], R43 ;  /* 0x0000842b08003986 */ /* 0x000fe2000c101924 */
[C---:B------:R-:W-:Y:S02]  /*4070*/  ISETP.GT.AND P3, PT, R4.reuse, 0x30, PT ;  /* 0x000000300400780c */ /* 0x040fe40003f64270 */
[----:B------:R-:W-:Y:S01]  /*4080*/  F2FP.TF32.F32.PACK_B R47, R47 ;  /* 0x0000002fff2f723e */ /* 0x000fe200024050ff */
[----:B------:R1:W-:Y:S01]  /*4090*/  @P2 STG.E desc[UR36][R6.64+0xa0], R11 ;  /* 0x0000a00b06002986 */ /* 0x0003e2000c101924 */
[----:B------:R-:W-:-:S02]  /*40a0*/  ISETP.GT.AND P2, PT, R4, 0x31, PT ;  /* 0x000000310400780c */ /* 0x000fc40003f44270 */
[----:B------:R-:W-:Y:S01]  /*40b0*/  F2FP.TF32.F32.PACK_B R49, R49 ;  /* 0x00000031ff31723e */ /* 0x000fe200024050ff */
[----:B------:R-:W-:Y:S01]  /*40c0*/  @P0 STG.E desc[UR36][R6.64+0xa4], R45 ;  /* 0x0000a42d06000986 */ /* 0x000fe2000c101924 */
[----:B------:R-:W-:Y:S01]  /*40d0*/  ISETP.GT.AND P0, PT, R4, 0x39, PT ;  /* 0x000000390400780c */ /* 0x000fe20003f04270 */
[----:B------:R-:W-:Y:S01]  /*40e0*/  @P4 IMAD.MOV.U32 R4, RZ, RZ, R8 ;  /* 0x000000ffff044224 */ /* 0x000fe200078e0008 */
[----:B------:R-:W-:Y:S01]  /*40f0*/  F2FP.TF32.F32.PACK_B R15, R15 ;  /* 0x0000000fff0f723e */ /* 0x000fe200024050ff */
[----:B0-----:R-:W-:Y:S01]  /*4100*/  @P4 IMAD.MOV.U32 R5, RZ, RZ, R9 ;  /* 0x000000ffff054224 */ /* 0x001fe200078e0009 */
[----:B------:R-:W-:Y:S02]  /*4110*/  F2FP.TF32.F32.PACK_B R51, R51 ;  /* 0x00000033ff33723e */ /* 0x000fe400024050ff */
[----:B------:R-:W-:Y:S01]  /*4120*/  F2FP.TF32.F32.PACK_B R21, R21 ;  /* 0x00000015ff15723e */ /* 0x000fe200024050ff */
[----:B-1----:R-:W-:Y:S01]  /*4130*/  FMUL R11, R48, R56 ;  /* 0x00000038300b7220 */ /* 0x002fe20000400000 */
[----:B------:R0:W-:Y:S01]  /*4140*/  @P4 STG.E desc[UR36][R4.64+0xa0], R13 ;  /* 0x0000a00d04004986 */ /* 0x0001e2000c101924 */
[----:B------:R-:W-:-:S02]  /*4150*/  ISETP.GT.AND P4, PT, R3, RZ, P3 ;  /* 0x000000ff0300720c */ /* 0x000fc40001f84270 */
[----:B------:R-:W-:Y:S02]  /*4160*/  ISETP.GT.AND P3, PT, R3, 0x8, P3 ;  /* 0x000000080300780c */ /* 0x000fe40001f64270 */
[----:B------:R-:W-:Y:S02]  /*4170*/  F2FP.TF32.F32.PACK_B R11, R11 ;  /* 0x0000000bff0b723e */ /* 0x000fe400024050ff */
[----:B------:R-:W-:Y:S02]  /*4180*/  F2FP.TF32.F32.PACK_B R53, R53 ;  /* 0x00000035ff35723e */ /* 0x000fe400024050ff */
[----:B------:R-:W-:Y:S01]  /*4190*/  F2FP.TF32.F32.PACK_B R55, R55 ;  /* 0x00000037ff37723e */ /* 0x000fe200024050ff */
[----:B0-----:R-:W-:Y:S02]  /*41a0*/  @P5 IMAD.MOV.U32 R4, RZ, RZ, R8 ;  /* 0x000000ffff045224 */ /* 0x001fe400078e0008 */
[----:B------:R-:W-:Y:S01]  /*41b0*/  FMUL R13, R54, R56 ;  /* 0x00000038360d7220 */ /* 0x000fe20000400000 */
[----:B------:R-:W-:-:S04]  /*41c0*/  @P5 IMAD.MOV.U32 R5, RZ, RZ, R9 ;  /* 0x000000ffff055224 */ /* 0x000fc800078e0009 */
[----:B------:R-:W-:Y:S01]  /*41d0*/  F2FP.TF32.F32.PACK_B R13, R13 ;  /* 0x0000000dff0d723e */ /* 0x000fe200024050ff */
[----:B------:R0:W-:Y:S01]  /*41e0*/  @P5 STG.E desc[UR36][R4.64+0xa4], R47 ;  /* 0x0000a42f04005986 */ /* 0x0001e2000c101924 */
[C---:B------:R-:W-:Y:S02]  /*41f0*/  ISETP.GT.AND P5, PT, R3.reuse, RZ, P2 ;  /* 0x000000ff0300720c */ /* 0x040fe400017a4270 */
[----:B------:R-:W-:Y:S01]  /*4200*/  ISETP.GT.AND P2, PT, R3, 0x8, P2 ;  /* 0x000000080300780c */ /* 0x000fe20001744270 */
[----:B0-----:R-:W-:Y:S02]  /*4210*/  @P4 IMAD.MOV.U32 R4, RZ, RZ, R6 ;  /* 0x000000ffff044224 */ /* 0x001fe400078e0006 */
[----:B------:R-:W-:-:S05]  /*4220*/  @P4 IMAD.MOV.U32 R5, RZ, RZ, R7 ;  /* 0x000000ffff054224 */ /* 0x000fca00078e0007 */
        /* <DEDUP_REMOVED lines=10> */
[----:B------:R0:W-:Y:S02]  /*42d0*/  @P3 STG.E desc[UR36][R4.64+0xc0], R15 ;  /* 0x0000c00f04003986 */ /* 0x0001e4000c101924 */
[----:B0-----:R-:W-:Y:S02]  /*42e0*/  @P2 IMAD.MOV.U32 R4, RZ, RZ, R8 ;  /* 0x000000ffff042224 */ /* 0x001fe400078e0008 */
[----:B------:R-:W-:-:S05]  /*42f0*/  @P2 IMAD.MOV.U32 R5, RZ, RZ, R9 ;  /* 0x000000ffff052224 */ /* 0x000fca00078e0009 */
[----:B------:R0:W-:Y:S02]  /*4300*/  @P2 STG.E desc[UR36][R4.64+0xc4], R51 ;  /* 0x0000c43304002986 */ /* 0x0001e4000c101924 */
[----:B0-----:R-:W-:Y:S02]  /*4310*/  @P4 IMAD.MOV.U32 R4, RZ, RZ, R6 ;  /* 0x000000ffff044224 */ /* 0x001fe400078e0006 */
[----:B------:R-:W-:-:S05]  /*4320*/  @P4 IMAD.MOV.U32 R5, RZ, RZ, R7 ;  /* 0x000000ffff054224 */ /* 0x000fca00078e0007 */
[----:B------:R0:W-:Y:S04]  /*4330*/  @P4 STG.E desc[UR36][R4.64+0xe0], R21 ;  /* 0x0000e01504004986 */ /* 0x0001e8000c101924 */
[----:B------:R1:W-:Y:S01]  /*4340*/  @P5 STG.E desc[UR36][R6.64+0xe4], R53 ;  /* 0x0000e43506005986 */ /* 0x0003e2000c101924 */
[----:B0-----:R-:W-:Y:S02]  /*4350*/  @P1 IMAD.MOV.U32 R4, RZ, RZ, R8 ;  /* 0x000000ffff041224 */ /* 0x001fe400078e0008 */
[----:B------:R-:W-:-:S05]  /*4360*/  @P1 IMAD.MOV.U32 R5, RZ, RZ, R9 ;  /* 0x000000ffff051224 */ /* 0x000fca00078e0009 */
[----:B------:R1:W-:Y:S04]  /*4370*/  @P1 STG.E desc[UR36][R4.64+0xe0], R13 ;  /* 0x0000e00d04001986 */ /* 0x0003e8000c101924 */
[----:B------:R1:W-:Y:S02]  /*4380*/  @P0 STG.E desc[UR36][R8.64+0xe4], R55 ;  /* 0x0000e43708000986 */ /* 0x0003e4000c101924 */
.L_x_97:
[----:B------:R-:W-:Y:S05]  /*4390*/  BSYNC B0 ;  /* 0x0000000000007941 */ /* 0x000fea0003800000 */
.L_x_35:
[----:B------:R-:W-:Y:S01]  /*43a0*/  ULDC UR4, c[0x0][0xc] ;  /* 0x0000030000047ab9 */ /* 0x000fe20000000800 */
[----:B------:R-:W-:Y:S01]  /*43b0*/  ULDC UR5, c[0x0][0x10] ;  /* 0x0000040000057ab9 */ /* 0x000fe20000000800 */
[----:B------:R-:W3:Y:S01]  /*43c0*/  LDC R3, c[0x0][0x14] ;  /* 0x00000500ff037b82 */ /* 0x000ee20000000800 */
[----:B------:R-:W-:Y:S01]  /*43d0*/  UIMAD.WIDE.U32 UR4, UR4, UR5, URZ ;  /* 0x00000005040472a5 */ /* 0x000fe2000f8e003f */
[----:B------:R-:W-:Y:S02]  /*43e0*/  IMAD.MOV.U32 R61, RZ, RZ, -0x1 ;  /* 0xffffffffff3d7424 */ /* 0x000fe400078e00ff */
[----:B--2---:R-:W-:-:S03]  /*43f0*/  IMAD.MOV.U32 R59, RZ, RZ, -0x1 ;  /* 0xffffffffff3b7424 */ /* 0x004fc600078e00ff */
[----:B---3--:R-:W-:-:S04]  /*4400*/  IMAD.WIDE.U32 R16, R3, UR4, R16 ;  /* 0x0000000403107c25 */ /* 0x008fc8000f8e0010 */
[----:B------:R-:W-:Y:S01]  /*4410*/  IMAD R3, R3, UR5, RZ ;  /* 0x0000000503037c24 */ /* 0x000fe2000f8e02ff */
[----:B------:R-:W-:Y:S02]  /*4420*/  ULDC.64 UR4, c[0x0][0x650] ;  /* 0x0001940000047ab9 */ /* 0x000fe40000000a00 */
[----:B------:R-:W-:Y:S01]  /*4430*/  ISETP.GE.U32.AND P0, PT, R16, UR4, PT ;  /* 0x0000000410007c0c */ /* 0x000fe2000bf06070 */
[--C-:B------:R-:W-:Y:S01]  /*4440*/  IMAD.IADD R17, R17, 0x1, R3.reuse ;  /* 0x0000000111117824 */ /* 0x100fe200078e0203 */
[----:B------:R-:W-:-:S04]  /*4450*/  PRMT R3, RZ, 0x7610, R3 ;  /* 0x00007610ff037816 */ /* 0x000fc80000000003 */
[----:B------:R-:W-:-:S13]  /*4460*/  ISETP.GE.U32.AND.EX P0, PT, R17, UR5, PT, P0 ;  /* 0x0000000511007c0c */ /* 0x000fda000bf06100 */
[----:B------:R-:W-:Y:S05]  /*4470*/  @P0 BRA `(.L_x_98) ;  /* 0x0000000400640947 */ /* 0x000fea0003800000 */
[----:B0---4-:R-:W0:Y:S01]  /*4480*/  S2R R12, SR_CTAID.X ;  /* 0x00000000000c7919 */ /* 0x011e220000002500 */
[----:B------:R-:W2:Y:S01]  /*4490*/  LDC.64 R10, c[0x0][0x628] ;  /* 0x00018a00ff0a7b82 */ /* 0x000ea20000000a00 */
[----:B------:R-:W-:Y:S01]  /*44a0*/  ULDC UR4, c[0x0][0x150] ;  /* 0x0000540000047ab9 */ /* 0x000fe20000000800 */
[----:B-1----:R-:W-:Y:S01]  /*44b0*/  IMAD.MOV.U32 R8, RZ, RZ, R16 ;  /* 0x000000ffff087224 */ /* 0x002fe200078e0010 */
[----:B-----5:R-:W1:Y:S01]  /*44c0*/  S2R R24, SR_CTAID.Y ;  /* 0x0000000000187919 */ /* 0x020e620000002600 */
[----:B------:R-:W-:-:S04]  /*44d0*/  IMAD.MOV.U32 R9, RZ, RZ, R17 ;  /* 0x000000ffff097224 */ /* 0x000fc800078e0011 */
[----:B------:R-:W3:Y:S08]  /*44e0*/  LDC R21, c[0x0][0x144] ;  /* 0x00005100ff157b82 */ /* 0x000ef00000000800 */
[----:B------:R-:W4:Y:S08]  /*44f0*/  LDC R0, c[0x0][0x630] ;  /* 0x00018c00ff007b82 */ /* 0x000f300000000800 */
[----:B------:R-:W1:Y:S01]  /*4500*/  LDC.64 R14, c[0x0][0x620] ;  /* 0x00018800ff0e7b82 */ /* 0x000e620000000a00 */
[----:B--2---:R-:W-:-:S04]  /*4510*/  ISETP.NE.U32.AND P0, PT, R10, RZ, PT ;  /* 0x000000ff0a00720c */ /* 0x004fc80003f05070 */
[----:B------:R-:W-:Y:S02]  /*4520*/  ISETP.NE.AND.EX P0, PT, R11, RZ, PT, P0 ;  /* 0x000000ff0b00720c */ /* 0x000fe40003f05300 */
[----:B0-----:R-:W-:-:S05]  /*4530*/  I2FP.F32.U32 R3, R12 ;  /* 0x0000000c00037245 */ /* 0x001fca0000201000 */
[----:B------:R-:W-:-:S04]  /*4540*/  FMUL R3, R3, UR4 ;  /* 0x0000000403037c20 */ /* 0x000fc80008400000 */
[----:B------:R0:W2:Y:S02]  /*4550*/  F2I.U32.TRUNC.NTZ R20, R3 ;  /* 0x0000000300147305 */ /* 0x0000a4000020f000 */
[----:B---34-:R-:W-:Y:S05]  /*4560*/  @!P0 BRA `(.L_x_99) ;  /* 0x0000000000288947 */ /* 0x018fea0003800000 */
[----:B0-----:R-:W0:Y:S02]  /*4570*/  LDC R3, c[0x0][0x634] ;  /* 0x00018d00ff037b82 */ /* 0x001e240000000800 */
        /* <DEDUP_REMOVED lines=9> */
.L_x_99:
[----:B------:R-:W3:Y:S01]  /*4610*/  LDC.64 R28, c[0x0][0x640] ;  /* 0x00019000ff1c7b82 */ /* 0x000ee20000000a00 */
[-CC-:B------:R-:W-:Y:S01]  /*4620*/  SHF.R.U64 R59, R8, R0.reuse, R9.reuse ;  /* 0x00000000083b7219 */ /* 0x180fe20000001209 */
[----:B--2---:R-:W-:Y:S01]  /*4630*/  IMAD.MOV R20, RZ, RZ, -R20 ;  /* 0x000000ffff147224 */ /* 0x004fe200078e0a14 */
[----:B------:R-:W-:Y:S01]  /*4640*/  SHF.R.U32.HI R0, RZ, R0, R9 ;  /* 0x00000000ff007219 */ /* 0x000fe20000011609 */
[----:B------:R-:W-:Y:S01]  /*4650*/  ULDC UR4, c[0x0][0x154] ;  /* 0x0000550000047ab9 */ /* 0x000fe20000000800 */
[----:B0-----:R-:W-:Y:S01]  /*4660*/  IADD3 R3, P0, RZ, -R59, RZ ;  /* 0x8000003bff037210 */ /* 0x001fe20007f1e0ff */
[----:B------:R-:W-:Y:S02]  /*4670*/  IMAD R21, R21, R20, R12 ;  /* 0x0000001415157224 */ /* 0x000fe400078e020c */
[----:B------:R-:W0:Y:S01]  /*4680*/  LDC R6, c[0x0][0x618] ;  /* 0x00018600ff067b82 */ /* 0x000e220000000800 */
[----:B------:R-:W-:Y:S02]  /*4690*/  IMAD.MOV.U32 R7, RZ, RZ, 0x1 ;  /* 0x00000001ff077424 */ /* 0x000fe400078e00ff */
[----:B------:R-:W-:-:S04]  /*46a0*/  IMAD.X R5, RZ, RZ, ~R0, P0 ;  /* 0x000000ffff057224 */ /* 0x000fc800000e0e00 */
[-C--:B-1----:R-:W-:Y:S01]  /*46b0*/  IMAD R0, R5, R14.reuse, RZ ;  /* 0x0000000e05007224 */ /* 0x082fe200078e02ff */
[----:B------:R-:W1:Y:S01]  /*46c0*/  LDC R8, c[0x0][0x608] ;  /* 0x00018200ff087b82 */ /* 0x000e620000000800 */
[----:B------:R-:W-:-:S04]  /*46d0*/  IMAD.WIDE.U32 R4, R3, R14, R16 ;  /* 0x0000000e03047225 */ /* 0x000fc800078e0010 */
[----:B------:R-:W-:Y:S01]  /*46e0*/  IMAD R3, R3, R15, R0 ;  /* 0x0000000f03037224 */ /* 0x000fe200078e0200 */
[----:B------:R-:W-:Y:S02]  /*46f0*/  I2FP.F32.U32 R0, R24 ;  /* 0x0000001800007245 */ /* 0x000fe40000201000 */
[----:B------:R-:W2:Y:S01]  /*4700*/  LDC R26, c[0x0][0x658] ;  /* 0x00019600ff1a7b82 */ /* 0x000ea20000000800 */
[----:B------:R-:W-:Y:S01]  /*4710*/  IMAD.IADD R3, R5, 0x1, R3 ;  /* 0x0000000105037824 */ /* 0x000fe200078e0203 */
[----:B---3--:R-:W-:Y:S01]  /*4720*/  ISETP.NE.U32.AND P0, PT, R28, RZ, PT ;  /* 0x000000ff1c00720c */ /* 0x008fe20003f05070 */
[----:B------:R-:W-:Y:S01]  /*4730*/  FMUL R0, R0, UR4 ;  /* 0x0000000400007c20 */ /* 0x000fe20008400000 */
[----:B------:R-:W-:Y:S02]  /*4740*/  IMAD.MOV.U32 R5, RZ, RZ, -0x1 ;  /* 0xffffffffff057424 */ /* 0x000fe400078e00ff */
[----:B------:R-:W-:Y:S01]  /*4750*/  ISETP.NE.AND.EX P0, PT, R29, RZ, PT, P0 ;  /* 0x000000ff1d00720c */ /* 0x000fe20003f05300 */
[----:B------:R3:W4:Y:S01]  /*4760*/  F2I.U32.TRUNC.NTZ R13, R0 ;  /* 0x00000000000d7305 */ /* 0x000722000020f000 */
[----:B------:R-:W3:Y:S01]  /*4770*/  LDC R15, c[0x0][0x148] ;  /* 0x00005200ff0f7b82 */ /* 0x000ee20000000800 */
[----:B0-----:R-:W-:-:S02]  /*4780*/  SHF.R.U64 R12, R4, R6, R3 ;  /* 0x00000006040c7219 */ /* 0x001fc40000001203 */
[----:B------:R-:W-:-:S05]  /*4790*/  SHF.R.U32.HI R3, RZ, R6, R3 ;  /* 0x00000006ff037219 */ /* 0x000fca0000011603 */
[----:B------:R-:W0:Y:S01]  /*47a0*/  LDC R20, c[0x0][0x600] ;  /* 0x00018000ff147b82 */ /* 0x000e220000000800 */
[-CC-:B-1----:R-:W-:Y:S02]  /*47b0*/  SHF.R.U64 R10, R12, R8.reuse, R3.reuse ;  /* 0x000000080c0a7219 */ /* 0x182fe40000001203 */
[----:B------:R-:W-:-:S05]  /*47c0*/  SHF.R.U32.HI R3, RZ, R8, R3 ;  /* 0x00000008ff037219 */ /* 0x000fca0000011603 */
[----:B------:R-:W1:Y:S01]  /*47d0*/  LDC R27, c[0x0][0x648] ;  /* 0x00019200ff1b7b82 */ /* 0x000e620000000800 */
[-C--:B--2---:R-:W-:Y:S02]  /*47e0*/  SHF.L.U32 R4, R5, R26.reuse, RZ ;  /* 0x0000001a05047219 */ /* 0x084fe400000006ff */
[-CC-:B------:R-:W-:Y:S02]  /*47f0*/  SHF.R.U64 R14, R10, R26.reuse, R3.reuse ;  /* 0x0000001a0a0e7219 */ /* 0x180fe40000001203 */
[----:B------:R-:W-:Y:S02]  /*4800*/  SHF.R.U32.HI R5, RZ, R26, R3 ;  /* 0x0000001aff057219 */ /* 0x000fe40000011603 */
[----:B------:R-:W-:Y:S01]  /*4810*/  LOP3.LUT R25, RZ, R4, RZ, 0x33, !PT ;  /* 0x00000004ff197212 */ /* 0x000fe200078e33ff */
[----:B------:R-:W2:Y:S01]  /*4820*/  LDC R30, c[0x0][0x638] ;  /* 0x00018e00ff1e7b82 */ /* 0x000ea20000000800 */
[----:B------:R-:W-:Y:S01]  /*4830*/  SHF.L.U32 R26, R7, R26, RZ ;  /* 0x0000001a071a7219 */ /* 0x000fe200000006ff */
[----:B------:R-:W-:-:S06]  /*4840*/  IMAD.MOV.U32 R4, RZ, RZ, R14 ;  /* 0x000000ffff047224 */ /* 0x000fcc00078e000e */
[----:B------:R-:W0:Y:S01]  /*4850*/  LDC R31, c[0x0][0x610] ;  /* 0x00018400ff1f7b82 */ /* 0x000e220000000800 */
[----:B----4-:R-:W-:Y:S05]  /*4860*/  @!P0 BRA `(.L_x_100) ;  /* 0x0000000000288947 */ /* 0x010fea0003800000 */
        /* <DEDUP_REMOVED lines=10> */
.L_x_100:
[----:B------:R-:W-:Y:S01]  /*4910*/  ISETP.NE.AND P0, PT, R2, 0x1, PT ;  /* 0x000000010200780c */ /* 0x000fe20003f05270 */
[----:B0-----:R-:W-:Y:S01]  /*4920*/  VIADD R7, R20, 0xffffffff ;  /* 0xffffffff14077836 */ /* 0x001fe20000000000 */
[----:B-1-3--:R-:W-:Y:S01]  /*4930*/  SHF.R.U64 R0, R4, R27, R5 ;  /* 0x0000001b04007219 */ /* 0x00afe20000001205 */
[----:B------:R-:W-:Y:S01]  /*4940*/  IMAD.MOV R13, RZ, RZ, -R13 ;  /* 0x000000ffff0d7224 */ /* 0x000fe200078e0a0d */
[----:B------:R-:W-:Y:S01]  /*4950*/  LOP3.LUT R5, R10, R25, RZ, 0xc0, !PT ;  /* 0x000000190a057212 */ /* 0x000fe200078ec0ff */
[----:B------:R-:W-:Y:S01]  /*4960*/  IMAD.MOV.U32 R4, RZ, RZ, 0x1 ;  /* 0x00000001ff047424 */ /* 0x000fe200078e00ff */
[----:B------:R-:W-:Y:S01]  /*4970*/  LOP3.LUT R12, R12, R7, RZ, 0xc0, !PT ;  /* 0x000000070c0c7212 */ /* 0x000fe200078ec0ff */
[----:B------:R-:W-:Y:S02]  /*4980*/  IMAD.MOV R3, RZ, RZ, -R0 ;  /* 0x000000ffff037224 */ /* 0x000fe400078e0a00 */
[----:B------:R-:W-:Y:S02]  /*4990*/  IMAD R0, R26, R0, R5 ;  /* 0x000000001a007224 */ /* 0x000fe400078e0205 */
[----:B--2---:R-:W-:-:S02]  /*49a0*/  IMAD R3, R3, R30, R14 ;  /* 0x0000001e03037224 */ /* 0x004fc400078e020e */
[----:B------:R-:W-:Y:S02]  /*49b0*/  @P0 IMAD R21, R15, R13, R24 ;  /* 0x0000000d0f150224 */ /* 0x000fe400078e0218 */
[----:B------:R-:W-:Y:S01]  /*49c0*/  IMAD R5, R3, R20, R12 ;  /* 0x0000001403057224 */ /* 0x000fe200078e020c */
[----:B------:R-:W-:Y:S01]  /*49d0*/  PRMT R3, R4, 0x7610, R3 ;  /* 0x0000761004037816 */ /* 0x000fe20000000003 */
[----:B------:R-:W-:-:S05]  /*49e0*/  IMAD R0, R0, R31, R21 ;  /* 0x0000001f00007224 */ /* 0x000fca00078e0215 */
[----:B------:R-:W-:Y:S02]  /*49f0*/  SEL R61, R5, R0, !P0 ;  /* 0x00000000053d7207 */ /* 0x000fe40004000000 */
[----:B------:R-:W-:-:S07]  /*4a00*/  SEL R0, R0, R5, !P0 ;  /* 0x0000000500007207 */ /* 0x000fce0004000000 */
.L_x_98:
[----:B------:R-:W-:Y:S01]  /*4a10*/  LOP3.LUT P0, RZ, R3, 0xff, RZ, 0xc0, !PT ;  /* 0x000000ff03ff7812 */ /* 0x000fe2000780c0ff */
[----:B------:R-:W-:-:S12]  /*4a20*/  IMAD.MOV.U32 R60, RZ, RZ, R0 ;  /* 0x000000ffff3c7224 */ /* 0x000fd800078e0000 */
[----:B------:R-:W-:Y:S05]  /*4a30*/  @P0 BRA `(.L_x_101) ;  /* 0xffffffc800200947 */ /* 0x000fea000383ffff */
[----:B------:R-:W-:Y:S05]  /*4a40*/  EXIT ;  /* 0x000000000000794d */ /* 0x000fea0003800000 */
.L_x_8:
[----:B0-----:R-:W-:Y:S01]  /*4a50*/  ULDC.64 UR4, c[0x0][0x650] ;  /* 0x0001940000047ab9 */ /* 0x001fe20000000a00 */
        /* <DEDUP_REMOVED lines=25> */
.L_x_103:
[----:B------:R-:W0:Y:S01]  /*4bf0*/  LDC.64 R28, c[0x0][0x640] ;  /* 0x00019000ff1c7b82 */ /* 0x000e220000000a00 */
[-CC-:B------:R-:W-:Y:S01]  /*4c00*/  SHF.R.U64 R22, R12, R6.reuse, R13.reuse ;  /* 0x000000060c167219 */ /* 0x180fe2000000120d */
[----:B------:R-:W-:Y:S01]  /*4c10*/  IMAD.MOV.U32 R30, RZ, RZ, 0x1 ;  /* 0x00000001ff1e7424 */ /* 0x000fe200078e00ff */
[----:B------:R-:W-:Y:S02]  /*4c20*/  SHF.R.U32.HI R6, RZ, R6, R13 ;  /* 0x00000006ff067219 */ /* 0x000fe4000001160d */
        /* <DEDUP_REMOVED lines=8> */
[----:B------:R-:W-:Y:S01]  /*4cb0*/  IMAD.IADD R9, R9, 0x1, R11 ;  /* 0x0000000109097824 */ /* 0x000fe200078e020b */
[----:B0-----:R-:W-:-:S04]  /*4cc0*/  ISETP.NE.U32.AND P0, PT, R28, RZ, PT ;  /* 0x000000ff1c00720c */ /* 0x001fc80003f05070 */
[----:B------:R-:W-:Y:S02]  /*4cd0*/  ISETP.NE.AND.EX P0, PT, R29, RZ, PT, P0 ;  /* 0x000000ff1d00720c */ /* 0x000fe40003f05300 */
[----:B------:R-:W0:Y:S01]  /*4ce0*/  LDC R20, c[0x0][0x600] ;  /* 0x00018000ff147b82 */ /* 0x000e220000000800 */
[-CC-:B-1----:R-:W-:Y:S01]  /*4cf0*/  SHF.R.U64 R14, R8, R10.reuse, R9.reuse ;  /* 0x0000000a080e7219 */ /* 0x182fe20000001209 */
[----:B------:R-:W-:Y:S01]  /*4d00*/  IMAD.MOV.U32 R8, RZ, RZ, -0x1 ;  /* 0xffffffffff087424 */ /* 0x000fe200078e00ff */
[----:B------:R-:W-:-:S05]  /*4d10*/  SHF.R.U32.HI R9, RZ, R10, R9 ;  /* 0x0000000aff097219 */ /* 0x000fca0000011609 */
[----:B------:R-:W1:Y:S01]  /*4d20*/  LDC R26, c[0x0][0x648] ;  /* 0x00019200ff1a7b82 */ /* 0x000e620000000800 */
[-CC-:B--2---:R-:W-:Y:S02]  /*4d30*/  SHF.R.U64 R21, R14, R12.reuse, R9.reuse ;  /* 0x0000000c0e157219 */ /* 0x184fe40000001209 */
[----:B------:R-:W-:-:S05]  /*4d40*/  SHF.R.U32.HI R6, RZ, R12, R9 ;  /* 0x0000000cff067219 */ /* 0x000fca0000011609 */
[----:B------:R-:W2:Y:S01]  /*4d50*/  LDC R27, c[0x0][0x638] ;  /* 0x00018e00ff1b7b82 */ /* 0x000ea20000000800 */
[-C--:B---3--:R-:W-:Y:S02]  /*4d60*/  SHF.L.U32 R8, R8, R25.reuse, RZ ;  /* 0x0000001908087219 */ /* 0x088fe400000006ff */
[-CC-:B------:R-:W-:Y:S02]  /*4d70*/  SHF.R.U64 R23, R21, R25.reuse, R6.reuse ;  /* 0x0000001915177219 */ /* 0x180fe40000001206 */
[----:B------:R-:W-:Y:S02]  /*4d80*/  LOP3.LUT R32, RZ, R8, RZ, 0x33, !PT ;  /* 0x00000008ff207212 */ /* 0x000fe400078e33ff */
[----:B------:R-:W-:Y:S01]  /*4d90*/  SHF.R.U32.HI R9, RZ, R25, R6 ;  /* 0x00000019ff097219 */ /* 0x000fe20000011606 */
[----:B------:R-:W3:Y:S01]  /*4da0*/  LDC R31, c[0x0][0x610] ;  /* 0x00018400ff1f7b82 */ /* 0x000ee20000000800 */
[----:B------:R-:W-:Y:S01]  /*4db0*/  IMAD.MOV.U32 R8, RZ, RZ, R23 ;  /* 0x000000ffff087224 */ /* 0x000fe200078e0017 */
[----:B------:R-:W-:Y:S06]  /*4dc0*/  @!P0 BRA `(.L_x_104) ;  /* 0x0000000000288947 */ /* 0x000fec0003800000 */
        /* <DEDUP_REMOVED lines=10> */
.L_x_104:
[----:B------:R-:W-:Y:S02]  /*4e70*/  ISETP.NE.AND P0, PT, R2, 0x1, PT ;  /* 0x000000010200780c */ /* 0x000fe40003f05270 */
[----:B-1----:R-:W-:Y:S01]  /*4e80*/  SHF.R.U64 R6, R8, R26, R9 ;  /* 0x0000001a08067219 */ /* 0x002fe20000001209 */
[----:B0-----:R-:W-:Y:S01]  /*4e90*/  VIADD R9, R20, 0xffffffff ;  /* 0xffffffff14097836 */ /* 0x001fe20000000000 */
[----:B------:R-:W-:Y:S02]  /*4ea0*/  SHF.L.U32 R30, R30, R25, RZ ;  /* 0x000000191e1e7219 */ /* 0x000fe400000006ff */
[----:B------:R-:W-:Y:S01]  /*4eb0*/  LOP3.LUT R5, R21, R32, RZ, 0xc0, !PT ;  /* 0x0000002015057212 */ /* 0x000fe200078ec0ff */
[----:B------:R-:W-:-:S04]  /*4ec0*/  IMAD.MOV R8, RZ, RZ, -R6 ;  /* 0x000000ffff087224 */ /* 0x000fc800078e0a06 */
[----:B------:R-:W-:Y:S01]  /*4ed0*/  IMAD R6, R30, R6, R5 ;  /* 0x000000061e067224 */ /* 0x000fe200078e0205 */
[----:B------:R-:W-:Y:S01]  /*4ee0*/  LOP3.LUT R5, R14, R9, RZ, 0xc0, !PT ;  /* 0x000000090e057212 */ /* 0x000fe200078ec0ff */
[----:B------:R-:W-:Y:S02]  /*4ef0*/  @P0 IMAD R3, R7, R24, R4 ;  /* 0x0000001807030224 */ /* 0x000fe400078e0204 */
[----:B--2---:R-:W-:Y:S02]  /*4f00*/  IMAD R4, R8, R27, R23 ;  /* 0x0000001b08047224 */ /* 0x004fe400078e0217 */
[----:B---3--:R-:W-:Y:S02]  /*4f10*/  IMAD R3, R6, R31, R3 ;  /* 0x0000001f06037224 */ /* 0x008fe400078e0203 */
[----:B------:R-:W-:Y:S02]  /*4f20*/  IMAD R4, R4, R20, R5 ;  /* 0x0000001404047224 */ /* 0x000fe400078e0205 */
[----:B------:R-:W-:-:S02]  /*4f30*/  IMAD.MOV.U32 R8, RZ, RZ, 0x1 ;  /* 0x00000001ff087424 */ /* 0x000fc400078e00ff */
[----:B------:R-:W-:Y:S01]  /*4f40*/  IMAD.MOV.U32 R6, RZ, RZ, R22 ;  /* 0x000000ffff067224 */ /* 0x000fe200078e0016 */
[----:B------:R-:W-:Y:S02]  /*4f50*/  SEL R20, R4, R3, !P0 ;  /* 0x0000000304147207 */ /* 0x000fe40004000000 */
[----:B------:R-:W-:-:S07]  /*4f60*/  SEL R21, R3, R4, !P0 ;  /* 0x0000000403157207 */ /* 0x000fce0004000000 */
.L_x_102:
[----:B------:R-:W-:-:S08]  /*4f70*/  NOP ;  /* 0x0000000000007918 */ /* 0x000fd00000000000 */
[----:B------:R-:W0:-:S00]  /*4f80*/  USETMAXREG.DEALLOC.CTAPOOL 0x28 ;  /* 0x00000028000079c8 */ /* 0x000e0000080e0500 */
[----:B0-----:R-:W-:-:S13]  /*4f90*/  ISETP.NE.AND P0, PT, R0, RZ, PT ;  /* 0x000000ff0000720c */ /* 0x001fda0003f05270 */
[----:B------:R-:W-:Y:S05]  /*4fa0*/  @P0 EXIT ;  /* 0x000000000000094d */ /* 0x000fea0003800000 */
[----:B------:R-:W-:Y:S01]  /*4fb0*/  LOP3.LUT P0, RZ, R8, 0xff, RZ, 0xc0, !PT ;  /* 0x000000ff08ff7812 */ /* 0x000fe2000780c0ff */
[----:B------:R-:W-:Y:S02]  /*4fc0*/  IMAD.MOV.U32 R0, RZ, RZ, 0x1 ;  /* 0x00000001ff007424 */ /* 0x000fe400078e00ff */
[----:B------:R-:W-:-:S10]  /*4fd0*/  IMAD.MOV.U32 R3, RZ, RZ, RZ ;  /* 0x000000ffff037224 */ /* 0x000fd400078e00ff */
[----:B------:R-:W-:Y:S05]  /*4fe0*/  @!P0 BRA `(.L_x_105) ;  /* 0x0000000c00448947 */ /* 0x000fea0003800000 */
[----:B------:R-:W0:Y:S01]  /*4ff0*/  LDC R0, c[0x0][0x28c] ;  /* 0x0000a300ff007b82 */ /* 0x000e220000000800 */
[----:B------:R-:W1:Y:S01]  /*5000*/  S2R R12, SR_CgaCtaId ;  /* 0x00000000000c7919 */ /* 0x000e620000008800 */
[----:B------:R-:W-:Y:S01]  /*5010*/  ULDC UR5, c[0x0][0x600] ;  /* 0x0001800000057ab9 */ /* 0x000fe20000000800 */
[----:B------:R-:W-:Y:S01]  /*5020*/  ULDC UR4, c[0x0][0xc] ;  /* 0x0000030000047ab9 */ /* 0x000fe20000000800 */
[----:B------:R-:W-:Y:S01]  /*5030*/  UIADD3 UR16, UR5, -0x1, URZ ;  /* 0xffffffff05107890 */ /* 0x000fe2000fffe03f */
[----:B------:R-:W-:Y:S01]  /*5040*/  BSSY B0, `(.L_x_105) ;  /* 0x00000cb000007945 */ /* 0x000fe20003800000 */
[----:B------:R-:W-:Y:S01]  /*5050*/  ULDC UR6, c[0x0][0x658] ;  /* 0x0001960000067ab9 */ /* 0x000fe20000000800 */
[----:B------:R-:W-:Y:S01]  /*5060*/  ULDC UR5, c[0x0][0x10] ;  /* 0x0000040000057ab9 */ /* 0x000fe20000000800 */
[----:B------:R-:W-:Y:S01]  /*5070*/  UMOV UR7, 0xffffffff ;  /* 0xffffffff00077882 */ /* 0x000fe20000000000 */
[----:B------:R-:W-:Y:S01]  /*5080*/  UMOV UR8, 0x1 ;  /* 0x0000000100087882 */ /* 0x000fe20000000000 */
[----:B------:R-:W-:Y:S01]  /*5090*/  UIMAD.WIDE.U32 UR4, UR4, UR5, URZ ;  /* 0x00000005040472a5 */ /* 0x000fe2000f8e003f */
[----:B------:R-:W-:Y:S01]  /*50a0*/  IMAD.MOV.U32 R9, RZ, RZ, 0x1 ;  /* 0x00000001ff097424 */ /* 0x000fe200078e00ff */
[----:B------:R-:W-:Y:S01]  /*50b0*/  USHF.L.U32 UR7, UR7, UR6, URZ ;  /* 0x0000000607077299 */ /* 0x000fe2000800063f */
[----:B------:R-:W-:Y:S01]  /*50c0*/  LOP3.LUT R8, R19, 0x2, RZ, 0xfc, !PT ;  /* 0x0000000213087812 */ /* 0x000fe200078efcff */
[----:B------:R-:W-:-:S02]  /*50d0*/  USHF.L.U32 UR18, UR8, UR6, URZ ;  /* 0x0000000608127299 */ /* 0x000fc4000800063f */
[----:B------:R-:W-:Y:S01]  /*50e0*/  ULOP3.LUT UR17, URZ, UR7, URZ, 0x33, !UPT ;  /* 0x000000073f117292 */ /* 0x000fe2000f8e333f */
[----:B------:R-:W-:Y:S01]  /*50f0*/  ULDC UR6, c[0x0][0x14] ;  /* 0x0000050000067ab9 */ /* 0x000fe20000000800 */
[----:B------:R-:W-:Y:S01]  /*5100*/  ULDC.64 UR22, c[0x0][0x198] ;  /* 0x0000660000167ab9 */ /* 0x000fe20000000a00 */
[----:B------:R-:W-:Y:S02]  /*5110*/  UIMAD.WIDE.U32 UR20, UR4, UR6, URZ ;  /* 0x00000006041472a5 */ /* 0x000fe4000f8e003f */
[----:B------:R-:W-:Y:S01]  /*5120*/  UIMAD UR13, UR5, UR6, URZ ;  /* 0x00000006050d72a4 */ /* 0x000fe2000f8e023f */
[----:B0-----:R-:W-:-:S03]  /*5130*/  VIADD R0, R0, 0x1f ;  /* 0x0000001f00007836 */ /* 0x001fc60000000000 */
[----:B------:R-:W-:Y:S02]  /*5140*/  UIADD3 UR13, UR21, UR13, URZ ;  /* 0x0000000d150d7290 */ /* 0x000fe4000fffe03f */
[----:B------:R-:W-:-:S04]  /*5150*/  SHF.R.S32.HI R3, RZ, 0x1f, R0 ;  /* 0x0000001fff037819 */ /* 0x000fc80000011400 */
[----:B------:R-:W-:Y:S01]  /*5160*/  LEA.HI R10, R3, R0, RZ, 0x5 ;  /* 0x00000000030a7211 */ /* 0x000fe200078f28ff */
[C---:B-1----:R-:W-:Y:S02]  /*5170*/  IMAD.SHL.U32 R11, R12.reuse, 0x20, RZ ;  /* 0x000000200c0b7824 */ /* 0x042fe400078e00ff */
[----:B------:R-:W-:Y:S01]  /*5180*/  IMAD.SHL.U32 R12, R12, 0x400, RZ ;  /* 0x000004000c0c7824 */ /* 0x000fe200078e00ff */
[----:B------:R-:W-:Y:S01]  /*5190*/  SHF.R.S32.HI R10, RZ, 0x5, R10 ;  /* 0x00000005ff0a7819 */ /* 0x000fe2000001140a */
[----:B------:R-:W-:Y:S01]  /*51a0*/  IMAD.MOV.U32 R0, RZ, RZ, 0x1 ;  /* 0x00000001ff007424 */ /* 0x000fe200078e00ff */
[----:B------:R-:W-:Y:S01]  /*51b0*/  LOP3.LUT R11, R11, 0x20, RZ, 0xc0, !PT ;  /* 0x000000200b0b7812 */ /* 0x000fe200078ec0ff */
[----:B------:R-:W-:Y:S01]  /*51c0*/  IMAD.MOV.U32 R3, RZ, RZ, RZ ;  /* 0x000000ffff037224 */ /* 0x000fe200078e00ff */
[----:B------:R-:W-:Y:S01]  /*51d0*/  LOP3.LUT R12, R12, 0x400, RZ, 0xc0, !PT ;  /* 0x000004000c0c7812 */ /* 0x000fe200078ec0ff */
[----:B------:R-:W-:-:S07]  /*51e0*/  VIADD R13, R10, 0x1 ;  /* 0x000000010a0d7836 */ /* 0x000fce0000000000 */
.L_x_116:
[----:B------:R-:W-:-:S03]  /*51f0*/  UMOV UR4, 0xffffffff ;  /* 0xffffffff00047882 */ /* 0x000fc60000000000 */
[----:B------:R-:W-:Y:S05]  /*5200*/  BRA.DIV UR4, `(.L_x_106) ;  /* 0x0000001204587947 */ /* 0x000fea000b800000 */
[----:B------:R-:W-:-:S13]  /*5210*/  ELECT P6, URZ, PT ;  /* 0x00000000003f782f */ /* 0x000fda00038c0000 */
.L_x_132:
[----:B------:R-:W0:Y:S01]  /*5220*/  LDC R4, c[0x0][0x28c] ;  /* 0x0000a300ff047b82 */ /* 0x000e220000000800 */
[----:B------:R-:W-:Y:S01]  /*5230*/  BSSY B1, `(.L_x_107) ;  /* 0x0000038000017945 */ /* 0x000fe20003800000 */
[----:B0-----:R-:W-:-:S13]  /*5240*/  ISETP.LT.OR P6, PT, R4, 0x1, !P6 ;  /* 0x000000010400780c */ /* 0x001fda00077c1670 */
[----:B------:R-:W-:Y:S05]  /*5250*/  @P6 BRA `(.L_x_108) ;  /* 0x0000000000d46947 */ /* 0x000fea0003800000 */
[----:B------:R-:W-:Y:S02]  /*5260*/  IMAD R20, R20, 0x40, R11 ;  /* 0x0000004014147824 */ /* 0x000fe400078e020b */
[----:B------:R-:W-:Y:S02]  /*5270*/  IMAD.SHL.U32 R21, R21, 0x80, RZ ;  /* 0x0000008015157824 */ /* 0x000fe400078e00ff */
[----:B------:R-:W-:Y:S02]  /*5280*/  IMAD.MOV.U32 R24, RZ, RZ, RZ ;  /* 0x000000ffff187224 */ /* 0x000fe400078e00ff */
[----:B------:R-:W-:Y:S02]  /*5290*/  IMAD.MOV.U32 R4, RZ, RZ, R13 ;  /* 0x000000ffff047224 */ /* 0x000fe400078e000d */
[----:B------:R-:W-:Y:S02]  /*52a0*/  IMAD.MOV.U32 R5, RZ, RZ, R0 ;  /* 0x000000ffff057224 */ /* 0x000fe400078e0000 */
[----:B------:R-:W-:-:S07]  /*52b0*/  IMAD.MOV.U32 R7, RZ, RZ, R3 ;  /* 0x000000ffff077224 */ /* 0x000fce00078e0003 */
.L_x_111:
[----:B------:R-:W0:Y:S01]  /*52c0*/  S2R R15, SR_CgaCtaId ;  /* 0x00000000000f7919 */ /* 0x000e220000008800 */
[----:B------:R-:W-:Y:S02]  /*52d0*/  MOV R14, 0x400 ;  /* 0x00000400000e7802 */ /* 0x000fe40000000f00 */
[----:B------:R-:W-:Y:S02]  /*52e0*/  LOP3.LUT P1, RZ, R18, 0x7f, RZ, 0xc0, !PT ;  /* 0x0000007f12ff7812 */ /* 0x000fe4000782c0ff */
[----:B0-----:R-:W-:Y:S02]  /*52f0*/  LEA R22, R15, R14, 0x18 ;  /* 0x0000000e0f167211 */ /* 0x001fe400078ec0ff */
[----:B------:R-:W-:-:S09]  /*5300*/  SHF.L.U32 R14, R5, 0x1f, RZ ;  /* 0x0000001f050e7819 */ /* 0x000fd200000006ff */
[----:B------:R-:W0:Y:S01]  /*5310*/  @!P1 LDC R15, c[0x0][0x500] ;  /* 0x00014000ff0f9b82 */ /* 0x000e220000000800 */
[----:B------:R-:W-:-:S04]  /*5320*/  IMAD R23, R7, 0x8, R22 ;  /* 0x0000000807177824 */ /* 0x000fc800078e0216 */
[----:B------:R-:W1:Y:S02]  /*5330*/  SYNCS.PHASECHK.TRANS64.TRYWAIT P0, [R23+URZ+0x48], R14 ;  /* 0x0000480e170075a7 */ /* 0x000e64000800017f */
[----:B-1----:R-:W-:Y:S05]  /*5340*/  @!P0 BRA `(.L_x_109) ;  /* 0x0000001000288947 */ /* 0x002fea0003800000 */
.L_x_133:
[----:B-1----:R-:W-:Y:S01]  /*5350*/  PRMT R14, R8, 0x9910, RZ ;  /* 0x00009910080e7816 */ /* 0x002fe200000000ff */
[----:B0-----:R0:W-:Y:S03]  /*5360*/  @!P1 SYNCS.ARRIVE.TRANS64 RZ, [R23+URZ], R15 ;  /* 0x0000000f17ff99a7 */ /* 0x0011e6000800003f */
[----:B------:R-:W-:-:S13]  /*5370*/  ISETP.NE.AND P0, PT, R14, 0x2, PT ;  /* 0x000000020e00780c */ /* 0x000fda0003f05270 */
[----:B0-----:R-:W-:Y:S05]  /*5380*/  @P0 BRA `(.L_x_110) ;  /* 0x0000000000040947 */ /* 0x001fea0003800000 */
[----:B------:R-:W-:Y:S01]  /*5390*/  BPT.TRAP 0x1 ;  /* 0x000000040000795c */ /* 0x000fe20000300000 */
.L_x_110:
[----:B------:R-:W-:Y:S01]  /*53a0*/  IMAD R14, R7, 0x800, R12 ;  /* 0x00000800070e7824 */ /* 0x000fe200078e020c */
[----:B------:R-:W-:Y:S01]  /*53b0*/  R2UR UR9, R23 ;  /* 0x00000000170972ca */ /* 0x000fe200000e0000 */
[--C-:B------:R-:W-:Y:S01]  /*53c0*/  IMAD R15, R7, 0x4000, R22.reuse ;  /* 0x00004000070f7824 */ /* 0x100fe200078e0216 */
[----:B------:R-:W-:Y:S01]  /*53d0*/  UIADD3 UR4, UP0, UR22, 0xf0, URZ ;  /* 0x000000f016047890 */ /* 0x000fe2000ff1e03f */
[----:B------:R-:W-:Y:S01]  /*53e0*/  IMAD R14, R14, 0x4, R22 ;  /* 0x000000040e0e7824 */ /* 0x000fe200078e0216 */
[----:B------:R-:W-:Y:S01]  /*53f0*/  R2UR UR11, R21 ;  /* 0x00000000150b72ca */ /* 0x000fe200000e0000 */
[----:B------:R-:W-:Y:S01]  /*5400*/  VIADD R4, R4, 0xffffffff ;  /* 0xffffffff04047836 */ /* 0x000fe20000000000 */
[----:B------:R-:W-:Y:S01]  /*5410*/  R2UR UR5, R15 ;  /* 0x000000000f0572ca */ /* 0x000fe200000e0000 */
[----:B------:R-:W-:Y:S01]  /*5420*/  UIADD3 UR24, UP1, UR22, 0x1f0, URZ ;  /* 0x000001f016187890 */ /* 0x000fe2000ff3e03f */
[----:B------:R-:W-:Y:S01]  /*5430*/  R2UR UR8, R14 ;  /* 0x000000000e0872ca */ /* 0x000fe200000e0000 */
[----:B------:R-:W-:Y:S01]  /*5440*/  VIADD R7, R7, 0x1 ;  /* 0x0000000107077836 */ /* 0x000fe20000000000 */
[----:B------:R-:W-:Y:S01]  /*5450*/  R2UR UR10, R24 ;  /* 0x00000000180a72ca */ /* 0x000fe200000e0000 */
[----:B------:R-:W-:Y:S01]  /*5460*/  UIADD3.X UR25, URZ, UR23, URZ, UP1, !UPT ;  /* 0x000000173f197290 */ /* 0x000fe20008ffe43f */
[----:B------:R-:W-:Y:S01]  /*5470*/  R2UR UR12, R6 ;  /* 0x00000000060c72ca */ /* 0x000fe200000e0000 */
[----:B------:R-:W-:Y:S01]  /*5480*/  UMOV UR6, 0x0 ;  /* 0x0000000000067882 */ /* 0x000fe20000000000 */
[----:B------:R-:W-:Y:S01]  /*5490*/  R2UR UR19, R20 ;  /* 0x00000000141372ca */ /* 0x000fe200000e0000 */
[----:B------:R-:W-:Y:S01]  /*54a0*/  UMOV UR7, 0x10000000 ;  /* 0x1000000000077882 */ /* 0x000fe20000000000 */
[----:B------:R-:W-:Y:S01]  /*54b0*/  ISETP.GT.AND P1, PT, R4, 0x1, PT ;  /* 0x000000010400780c */ /* 0x000fe20003f24270 */
[----:B------:R-:W-:Y:S01]  /*54c0*/  UMOV UR26, 0x30000 ;  /* 0x00030000001a7882 */ /* 0x000fe20000000000 */
[C---:B------:R-:W-:Y:S01]  /*54d0*/  ISETP.NE.AND P0, PT, R7.reuse, 0x9, PT ;  /* 0x000000090700780c */ /* 0x040fe20003f05270 */
[----:B------:R-:W-:Y:S01]  /*54e0*/  UIADD3 UR14, UR5, 0x180, URZ ;  /* 0x00000180050e7890 */ /* 0x000fe2000fffe03f */
[----:B------:R-:W-:Y:S01]  /*54f0*/  VIADD R24, R24, 0x20 ;  /* 0x0000002018187836 */ /* 0x000fe20000000000 */
[----:B------:R-:W-:Y:S01]  /*5500*/  UIADD3.X UR5, URZ, UR23, URZ, UP0, !UPT ;  /* 0x000000173f057290 */ /* 0x000fe200087fe43f */
[----:B------:R-:W-:Y:S01]  /*5510*/  SEL R14, RZ, 0x1, P0 ;  /* 0x00000001ff0e7807 */ /* 0x000fe20000000000 */
[----:B------:R-:W-:Y:S01]  /*5520*/  UIADD3 UR15, UR8, 0x24180, URZ ;  /* 0x00024180080f7890 */ /* 0x000fe2000fffe03f */
[----:B------:R-:W-:-:S02]  /*5530*/  SEL R7, R7, RZ, P0 ;  /* 0x000000ff07077207 */ /* 0x000fc40000000000 */
[----:B------:R-:W-:Y:S01]  /*5540*/  UMOV UR8, UR14 ;  /* 0x0000000e00087c82 */ /* 0x000fe20008000000 */
[----:B------:R-:W-:-:S03]  /*5550*/  LOP3.LUT R5, R5, R14, RZ, 0x3c, !PT ;  /* 0x0000000e05057212 */ /* 0x000fc600078e3cff */
[----:B------:R0:W-:Y:S02]  /*5560*/  UTMALDG.3D [UR8], [UR4], desc[UR6] ;  /* 0x00000608040075b4 */ /* 0x0001e40008011000 */
[----:B0-----:R-:W-:Y:S01]  /*5570*/  UMOV UR8, UR15 ;  /* 0x0000000f00087c82 */ /* 0x001fe20008000000 */
[----:B------:R-:W-:Y:S02]  /*5580*/  UMOV UR11, UR19 ;  /* 0x00000013000b7c82 */ /* 0x000fe40008000000 */
[----:B------:R0:W-:Y:S02]  /*5590*/  UTMALDG.3D.MULTICAST [UR8], [UR24], UR26, desc[UR6] ;  /* 0x00000608180073b4 */ /* 0x0001e4000801181a */
[----:B0-----:R-:W-:Y:S05]  /*55a0*/  @P1 BRA `(.L_x_111) ;  /* 0xfffffffc00441947 */ /* 0x001fea000383ffff */
.L_x_108:
[----:B------:R-:W-:Y:S05]  /*55b0*/  BSYNC B1 ;  /* 0x0000000000017941 */ /* 0x000fea0003800000 */
.L_x_107:
[----:B------:R-:W-:Y:S01]  /*55c0*/  LOP3.LUT P1, RZ, R9, 0xff, RZ, 0xc0, !PT ;  /* 0x000000ff09ff7812 */ /* 0x000fe2000782c0ff */
[C---:B------:R-:W-:Y:S01]  /*55d0*/  IMAD.IADD R6, R10.reuse, 0x1, R3 ;  /* 0x000000010a067824 */ /* 0x040fe200078e0203 */
[----:B------:R-:W-:Y:S01]  /*55e0*/  ULDC.64 UR4, c[0x0][0x650] ;  /* 0x0001940000047ab9 */ /* 0x000fe20000000a00 */
[----:B------:R-:W-:Y:S01]  /*55f0*/  ISETP.GE.U32.AND P2, PT, R10, 0x9, PT ;  /* 0x000000090a00780c */ /* 0x000fe20003f46070 */
[----:B------:R-:W-:Y:S01]  /*5600*/  BSSY B1, `(.L_x_112) ;  /* 0x000006c000017945 */ /* 0x000fe20003800000 */
[----:B------:R-:W-:Y:S01]  /*5610*/  IMAD.MOV.U32 R21, RZ, RZ, -0x1 ;  /* 0xffffffffff157424 */ /* 0x000fe200078e00ff */
[----:B------:R-:W-:Y:S01]  /*5620*/  ISETP.GT.U32.AND P0, PT, R6, 0x8, PT ;  /* 0x000000080600780c */ /* 0x000fe20003f04070 */
[----:B------:R-:W-:Y:S01]  /*5630*/  IMAD.MOV.U32 R20, RZ, RZ, -0x1 ;  /* 0xffffffffff147424 */ /* 0x000fe200078e00ff */
[----:B------:R-:W-:Y:S02]  /*5640*/  PRMT R9, RZ, 0x7610, R9 ;  /* 0x00007610ff097816 */ /* 0x000fe40000000009 */
[----:B------:R-:W-:-:S03]  /*5650*/  ISETP.LT.U32.AND P0, PT, R10, 0x9, P0 ;  /* 0x000000090a00780c */ /* 0x000fc60000701070 */
[----:B------:R-:W0:Y:S01]  /*5660*/  @P1 S2R R5, SR_CgaCtaId ;  /* 0x0000000000051919 */ /* 0x000e220000008800 */
[----:B------:R-:W-:-:S04]  /*5670*/  @P1 MOV R4, 0x400 ;  /* 0x0000040000041802 */ /* 0x000fc80000000f00 */
[----:B0-----:R-:W-:Y:S01]  /*5680*/  @P1 LEA R3, R5, R4, 0x18 ;  /* 0x0000000405031211 */ /* 0x001fe200078ec0ff */
[----:B------:R-:W-:-:S03]  /*5690*/  IMAD.WIDE.U32 R4, R6, 0x38e38e39, RZ ;  /* 0x38e38e3906047825 */ /* 0x000fc600078e00ff */
[----:B------:R0:W-:Y:S01]  /*56a0*/  @P1 SYNCS.ARRIVE.TRANS64.A1T0 RZ, [R3+URZ+0xa8], RZ ;  /* 0x0000a8ff03ff19a7 */ /* 0x0001e2000810003f */
[----:B------:R-:W-:Y:S02]  /*56b0*/  IADD3 R16, P1, R16, UR20, RZ ;  /* 0x0000001410107c10 */ /* 0x000fe4000ff3e0ff */
[----:B------:R-:W-:Y:S02]  /*56c0*/  SHF.R.U32.HI R5, RZ, 0x1, R5 ;  /* 0x00000001ff057819 */ /* 0x000fe40000011605 */
[----:B------:R-:W-:Y:S02]  /*56d0*/  IADD3.X R17, R17, UR13, RZ, P1, !PT ;  /* 0x0000000d11117c10 */ /* 0x000fe40008ffe4ff */
[----:B------:R-:W-:Y:S02]  /*56e0*/  PRMT R4, RZ, 0x7610, R4 ;  /* 0x00007610ff047816 */ /* 0x000fe40000000004 */
[----:B0-----:R-:W-:Y:S02]  /*56f0*/  SEL R3, RZ, 0x1, !P0 ;  /* 0x00000001ff037807 */ /* 0x001fe40004000000 */
[----:B------:R-:W-:-:S02]  /*5700*/  ISETP.GE.U32.AND P0, PT, R16, UR4, PT ;  /* 0x0000000410007c0c */ /* 0x000fc4000bf06070 */
[----:B------:R-:W-:Y:S01]  /*5710*/  LOP3.LUT R0, R0, R3, RZ, 0x3c, !PT ;  /* 0x0000000300007212 */ /* 0x000fe200078e3cff */
[----:B------:R-:W-:Y:S01]  /*5720*/  IMAD R3, R5, -0x9, R6 ;  /* 0xfffffff705037824 */ /* 0x000fe200078e0206 */
[----:B------:R-:W-:Y:S01]  /*5730*/  ISETP.GE.U32.AND.EX P0, PT, R17, UR5, PT, P0 ;  /* 0x0000000511007c0c */ /* 0x000fe2000bf06100 */
[----:B------:R-:W-:Y:S01]  /*5740*/  IMAD.MOV.U32 R6, RZ, RZ, -0x1 ;  /* 0xffffffffff067424 */ /* 0x000fe200078e00ff */
[----:B------:R-:W-:-:S11]  /*5750*/  @P2 LOP3.LUT R0, R0, 0x1, R5, 0x78, !PT ;  /* 0x0000000100002812 */ /* 0x000fd600078e7805 */
[----:B------:R-:W-:Y:S05]  /*5760*/  @P0 BRA `(.L_x_113) ;  /* 0x0000000400540947 */ /* 0x000fea0003800000 */
[----:B------:R-:W0:Y:S01]  /*5770*/  S2R R15, SR_CTAID.X ;  /* 0x00000000000f7919 */ /* 0x000e220000002500 */
[----:B------:R-:W-:Y:S01]  /*5780*/  ULDC.64 UR4, c[0x0][0x628] ;  /* 0x00018a0000047ab9 */ /* 0x000fe20000000a00 */
[----:B------:R-:W-:Y:S01]  /*5790*/  ULDC UR7, c[0x0][0x630] ;  /* 0x00018c0000077ab9 */ /* 0x000fe20000000800 */
[----:B------:R-:W-:Y:S01]  /*57a0*/  ISETP.NE.U32.AND P0, PT, RZ, UR4, PT ;  /* 0x00000004ff007c0c */ /* 0x000fe2000bf05070 */
[----:B------:R-:W1:Y:S01]  /*57b0*/  S2R R20, SR_CTAID.Y ;  /* 0x0000000000147919 */ /* 0x000e620000002600 */
[----:B------:R-:W-:Y:S01]  /*57c0*/  ULDC UR8, c[0x0][0x150] ;  /* 0x0000540000087ab9 */ /* 0x000fe20000000800 */
[----:B------:R-:W-:Y:S01]  /*57d0*/  IMAD.MOV.U32 R4, RZ, RZ, R16 ;  /* 0x000000ffff047224 */ /* 0x000fe200078e0010 */
[----:B------:R-:W-:Y:S01]  /*57e0*/  ISETP.NE.AND.EX P0, PT, RZ, UR5, PT, P0 ;  /* 0x00000005ff007c0c */ /* 0x000fe2000bf05300 */
[----:B------:R-:W-:Y:S01]  /*57f0*/  IMAD.MOV.U32 R5, RZ, RZ, R17 ;  /* 0x000000ffff057224 */ /* 0x000fe200078e0011 */
[----:B0-----:R-:W-:-:S11]  /*5800*/  I2FP.F32.U32 R22, R15 ;  /* 0x0000000f00167245 */ /* 0x001fd60000201000 */
[----:B------:R-:W-:Y:S05]  /*5810*/  @!P0 BRA `(.L_x_114) ;  /* 0x0000000000288947 */ /* 0x000fea0003800000 */
[----:B------:R-:W-:Y:S02]  /*5820*/  ULDC UR6, c[0x0][0x634] ;  /* 0x00018d0000067ab9 */ /* 0x000fe40000000800 */
[----:B------:R-:W-:-:S05]  /*5830*/  IADD3 R5, P0, R16, UR6, RZ ;  /* 0x0000000610057c10 */ /* 0x000fca000ff1e0ff */
[----:B------:R-:W-:-:S04]  /*5840*/  IMAD.X R21, RZ, RZ, R17, P0 ;  /* 0x000000ffff157224 */ /* 0x000fc800000e0611 */
[----:B------:R-:W-:-:S04]  /*5850*/  IMAD.WIDE.U32 R6, R21, UR4, RZ ;  /* 0x0000000415067c25 */ /* 0x000fc8000f8e00ff */
[----:B------:R-:W-:-:S04]  /*5860*/  IMAD.WIDE.U32 R6, P0, R5, UR5, R6 ;  /* 0x0000000505067c25 */ /* 0x000fc8000f800006 */
[----:B------:R-:W-:-:S04]  /*5870*/  IMAD.WIDE.U32 R4, R5, UR4, RZ ;  /* 0x0000000405047c25 */ /* 0x000fc8000f8e00ff */
[----:B------:R-:W-:Y:S01]  /*5880*/  IMAD.MOV.U32 R4, RZ, RZ, R7 ;  /* 0x000000ffff047224 */ /* 0x000fe200078e0007 */
[----:B------:R-:W-:Y:S01]  /*5890*/  IADD3 RZ, P1, R5, R6, RZ ;  /* 0x0000000605ff7210 */ /* 0x000fe20007f3e0ff */
[----:B------:R-:W-:-:S04]  /*58a0*/  IMAD.X R5, RZ, RZ, RZ, P0 ;  /* 0x000000ffff057224 */ /* 0x000fc800000e06ff */
[----:B------:R-:W-:-:S08]  /*58b0*/  IMAD.WIDE.U32.X R4, R21, UR5, R4, P1 ;  /* 0x0000000515047c25 */ /* 0x000fd000088e0404 */
.L_x_114:
[--C-:B------:R-:W-:Y:S01]  /*58c0*/  SHF.R.U64 R14, R4, UR7, R5.reuse ;  /* 0x00000007040e7c19 */ /* 0x100fe20008001205 */
[----:B------:R-:W-:Y:S01]  /*58d0*/  FMUL R22, R22, UR8 ;  /* 0x0000000816167c20 */ /* 0x000fe20008400000 */
[----:B------:R-:W-:Y:S01]  /*58e0*/  SHF.R.U32.HI R4, RZ, UR7, R5 ;  /* 0x00000007ff047c19 */ /* 0x000fe20008011605 */
[----:B------:R-:W0:Y:S01]  /*58f0*/  LDC R6, c[0x0][0x144] ;  /* 0x00005100ff067b82 */ /* 0x000e220000000800 */
[----:B------:R-:W-:Y:S01]  /*5900*/  IADD3 R5, P0, RZ, -R14, RZ ;  /* 0x8000000eff057210 */ /* 0x000fe20007f1e0ff */
[----:B------:R-:W-:Y:S01]  /*5910*/  ULDC UR6, c[0x0][0x154] ;  /* 0x0000550000067ab9 */ /* 0x000fe20000000800 */
[----:B-1----:R-:W-:Y:S01]  /*5920*/  I2FP.F32.U32 R7, R20 ;  /* 0x0000001400077245 */ /* 0x002fe20000201000 */
[----:B------:R-:W1:Y:S01]  /*5930*/  F2I.U32.TRUNC.NTZ R22, R22 ;  /* 0x0000001600167305 */ /* 0x000e62000020f000 */
[----:B------:R-:W-:Y:S01]  /*5940*/  ULDC.64 UR4, c[0x0][0x620] ;  /* 0x0001880000047ab9 */ /* 0x000fe20000000a00 */
[----:B------:R-:W-:Y:S01]  /*5950*/  IMAD.X R4, RZ, RZ, ~R4, P0 ;  /* 0x000000ffff047224 */ /* 0x000fe200000e0e04 */
[----:B------:R-:W-:Y:S01]  /*5960*/  ISETP.NE.AND P2, PT, R2, 0x1, PT ;  /* 0x000000010200780c */ /* 0x000fe20003f45270 */
[----:B------:R-:W-:Y:S01]  /*5970*/  FMUL R23, R7, UR6 ;  /* 0x0000000607177c20 */ /* 0x000fe20008400000 */
[----:B------:R-:W2:Y:S01]  /*5980*/  LDC R25, c[0x0][0x148] ;  /* 0x00005200ff197b82 */ /* 0x000ea20000000800 */
[----:B------:R-:W-:Y:S01]  /*5990*/  IMAD R4, R4, UR4, RZ ;  /* 0x0000000404047c24 */ /* 0x000fe2000f8e02ff */
[----:B------:R-:W-:-:S02]  /*59a0*/  ULDC.64 UR6, c[0x0][0x640] ;  /* 0x0001900000067ab9 */ /* 0x000fc40000000a00 */
[----:B------:R-:W-:Y:S01]  /*59b0*/  ISETP.NE.U32.AND P0, PT, RZ, UR6, PT ;  /* 0x00000006ff007c0c */ /* 0x000fe2000bf05070 */
[----:B------:R-:W3:Y:S01]  /*59c0*/  F2I.U32.TRUNC.NTZ R23, R23 ;  /* 0x0000001700177305 */ /* 0x000ee2000020f000 */
[C---:B------:R-:W-:Y:S02]  /*59d0*/  IMAD R7, R5.reuse, UR5, R4 ;  /* 0x0000000505077c24 */ /* 0x040fe4000f8e0204 */
[----:B------:R-:W-:Y:S01]  /*59e0*/  IMAD.WIDE.U32 R4, R5, UR4, R16 ;  /* 0x0000000405047c25 */ /* 0x000fe2000f8e0010 */
[----:B------:R-:W-:Y:S01]  /*59f0*/  ULDC UR4, c[0x0][0x618] ;  /* 0x0001860000047ab9 */ /* 0x000fe20000000800 */
[----:B------:R-:W-:Y:S02]  /*5a00*/  ISETP.NE.AND.EX P0, PT, RZ, UR7, PT, P0 ;  /* 0x00000007ff007c0c */ /* 0x000fe4000bf05300 */
[----:B------:R-:W-:Y:S02]  /*5a10*/  IMAD.IADD R5, R5, 0x1, R7 ;  /* 0x0000000105057824 */ /* 0x000fe400078e0207 */
[----:B-1----:R-:W-:-:S03]  /*5a20*/  IMAD.MOV R22, RZ, RZ, -R22 ;  /* 0x000000ffff167224 */ /* 0x002fc600078e0a16 */
[----:B------:R-:W-:Y:S01]  /*5a30*/  SHF.R.U64 R21, R4, UR4, R5 ;  /* 0x0000000404157c19 */ /* 0x000fe20008001205 */
[----:B0-----:R-:W-:Y:S01]  /*5a40*/  IMAD R15, R6, R22, R15 ;  /* 0x00000016060f7224 */ /* 0x001fe200078e020f */
[----:B------:R-:W-:Y:S01]  /*5a50*/  SHF.R.U32.HI R4, RZ, UR4, R5 ;  /* 0x00000004ff047c19 */ /* 0x000fe20008011605 */
[----:B------:R-:W-:Y:S01]  /*5a60*/  ULDC UR4, c[0x0][0x608] ;  /* 0x0001820000047ab9 */ /* 0x000fe20000000800 */
[----:B---3--:R-:W-:Y:S02]  /*5a70*/  IMAD.MOV R6, RZ, RZ, -R23 ;  /* 0x000000ffff067224 */ /* 0x008fe400078e0a17 */
[--C-:B------:R-:W-:Y:S02]  /*5a80*/  SHF.R.U64 R22, R21, UR4, R4.reuse ;  /* 0x0000000415167c19 */ /* 0x100fe40008001204 */
[----:B------:R-:W-:Y:S01]  /*5a90*/  SHF.R.U32.HI R5, RZ, UR4, R4 ;  /* 0x00000004ff057c19 */ /* 0x000fe20008011604 */
[----:B------:R-:W-:Y:S01]  /*5aa0*/  ULDC UR4, c[0x0][0x658] ;  /* 0x0001960000047ab9 */ /* 0x000fe20000000800 */
[----:B--2---:R-:W-:-:S02]  /*5ab0*/  @P2 IMAD R15, R25, R6, R20 ;  /* 0x00000006190f2224 */ /* 0x004fc400078e0214 */
[--C-:B------:R-:W-:Y:S02]  /*5ac0*/  SHF.R.U64 R20, R22, UR4, R5.reuse ;  /* 0x0000000416147c19 */ /* 0x100fe40008001205 */
[----:B------:R-:W-:-:S03]  /*5ad0*/  SHF.R.U32.HI R23, RZ, UR4, R5 ;  /* 0x00000004ff177c19 */ /* 0x000fc60008011605 */
[----:B------:R-:W-:Y:S02]  /*5ae0*/  IMAD.MOV.U32 R6, RZ, RZ, R20 ;  /* 0x000000ffff067224 */ /* 0x000fe400078e0014 */
[----:B------:R-:W-:Y:S01]  /*5af0*/  IMAD.MOV.U32 R5, RZ, RZ, R23 ;  /* 0x000000ffff057224 */ /* 0x000fe200078e0017 */
[----:B------:R-:W-:Y:S06]  /*5b00*/  @!P0 BRA `(.L_x_115) ;  /* 0x00000000002c8947 */ /* 0x000fec0003800000 */
        /* <DEDUP_REMOVED lines=9> */
[----:B------:R-:W-:-:S04]  /*5ba0*/  IMAD.WIDE.U32.X R4, R23, UR7, R4, P1 ;  /* 0x0000000717047c25 */ /* 0x000fc800088e0404 */
[----:B------:R-:W-:-:S07]  /*5bb0*/  IMAD.MOV.U32 R6, RZ, RZ, R4 ;  /* 0x000000ffff067224 */ /* 0x000fce00078e0004 */
.L_x_115:
[----:B------:R-:W-:Y:S01]  /*5bc0*/  ULDC UR4, c[0x0][0x648] ;  /* 0x0001920000047ab9 */ /* 0x000fe20000000800 */
[----:B------:R-:W-:Y:S01]  /*5bd0*/  LOP3.LUT R4, R22, UR17, RZ, 0xc0, !PT ;  /* 0x0000001116047c12 */ /* 0x000fe2000f8ec0ff */
[----:B------:R-:W-:Y:S01]  /*5be0*/  ULDC UR5, c[0x0][0x610] ;  /* 0x0001840000057ab9 */ /* 0x000fe20000000800 */
[----:B------:R-:W-:Y:S01]  /*5bf0*/  SHF.R.U64 R5, R6, UR4, R5 ;  /* 0x0000000406057c19 */ /* 0x000fe20008001205 */
[----:B------:R-:W-:Y:S01]  /*5c00*/  ULDC UR4, c[0x0][0x638] ;  /* 0x00018e0000047ab9 */ /* 0x000fe20000000800 */
[----:B------:R-:W-:-:S03]  /*5c10*/  LOP3.LUT R21, R21, UR16, RZ, 0xc0, !PT ;  /* 0x0000001015157c12 */ /* 0x000fc6000f8ec0ff */
[----:B------:R-:W-:Y:S02]  /*5c20*/  IMAD.MOV R7, RZ, RZ, -R5 ;  /* 0x000000ffff077224 */ /* 0x000fe400078e0a05 */
[----:B------:R-:W-:Y:S02]  /*5c30*/  IMAD R4, R5, UR18, R4 ;  /* 0x0000001205047c24 */ /* 0x000fe4000f8e0204 */
[----:B------:R-:W-:Y:S01]  /*5c40*/  IMAD R20, R7, UR4, R20 ;  /* 0x0000000407147c24 */ /* 0x000fe2000f8e0214 */
[----:B------:R-:W-:Y:S01]  /*5c50*/  ULDC UR4, c[0x0][0x600] ;  /* 0x0001800000047ab9 */ /* 0x000fe20000000800 */
[----:B------:R-:W-:Y:S02]  /*5c60*/  IMAD R15, R4, UR5, R15 ;  /* 0x00000005040f7c24 */ /* 0x000fe4000f8e020f */
[----:B------:R-:W-:Y:S02]  /*5c70*/  IMAD R6, R20, UR4, R21 ;  /* 0x0000000414067c24 */ /* 0x000fe4000f8e0215 */
[----:B------:R-:W-:-:S03]  /*5c80*/  IMAD.MOV.U32 R4, RZ, RZ, 0x1 ;  /* 0x00000001ff047424 */ /* 0x000fc600078e00ff */
[----:B------:R-:W-:Y:S02]  /*5c90*/  SEL R20, R6, R15, !P2 ;  /* 0x0000000f06147207 */ /* 0x000fe40005000000 */
[----:B------:R-:W-:Y:S01]  /*5ca0*/  SEL R21, R15, R6, !P2 ;  /* 0x000000060f157207 */ /* 0x000fe20005000000 */
[----:B------:R-:W-:-:S07]  /*5cb0*/  IMAD.MOV.U32 R6, RZ, RZ, R14 ;  /* 0x000000ffff067224 */ /* 0x000fce00078e000e */
.L_x_113:
[----:B------:R-:W-:Y:S05]  /*5cc0*/  BSYNC B1 ;  /* 0x0000000000017941 */ /* 0x000fea0003800000 */
.L_x_112:
[----:B------:R-:W-:-:S13]  /*5cd0*/  LOP3.LUT P0, RZ, R4, 0xff, RZ, 0xc0, !PT ;  /* 0x000000ff04ff7812 */ /* 0x000fda000780c0ff */
[----:B------:R-:W-:Y:S05]  /*5ce0*/  @P0 BRA `(.L_x_116) ;  /* 0xfffffff400400947 */ /* 0x000fea000383ffff */
[----:B------:R-:W-:Y:S05]  /*5cf0*/  BSYNC B0 ;  /* 0x0000000000007941 */ /* 0x000fea0003800000 */
.L_x_105:
[----:B------:R-:W-:-:S03]  /*5d00*/  UMOV UR4, 0xffffffff ;  /* 0xffffffff00047882 */ /* 0x000fc60000000000 */
[----:B------:R-:W-:Y:S05]  /*5d10*/  BRA.DIV UR4, `(.L_x_117) ;  /* 0x0000000604c87947 */ /* 0x000fea000b800000 */
[----:B------:R-:W-:-:S13]  /*5d20*/  ELECT P6, URZ, PT ;  /* 0x00000000003f782f */ /* 0x000fda00038c0000 */
.L_x_136:
[----:B------:R-:W-:Y:S04]  /*5d30*/  BSSY B0, `(.L_x_118) ;  /* 0x0000058000007945 */ /* 0x000fe80003800000 */
[----:B------:R-:W-:Y:S05]  /*5d40*/  @!P6 BRA `(.L_x_119) ;  /* 0x000000040058e947 */ /* 0x000fea0003800000 */
[----:B------:R-:W-:-:S04]  /*5d50*/  LOP3.LUT R19, R19, 0x2, RZ, 0xfc, !PT ;  /* 0x0000000213137812 */ /* 0x000fc800078efcff */
[----:B------:R-:W-:-:S13]  /*5d60*/  ISETP.NE.AND P0, PT, R19, 0x3, PT ;  /* 0x000000031300780c */ /* 0x000fda0003f05270 */
[----:B------:R-:W-:Y:S05]  /*5d70*/  @!P0 BRA `(.L_x_120) ;  /* 0x0000000000048947 */ /* 0x000fea0003800000 */
[----:B------:R-:W-:Y:S01]  /*5d80*/  BPT.TRAP 0x1 ;  /* 0x000000040000795c */ /* 0x000fe20000300000 */
.L_x_120:
[----:B------:R-:W0:Y:S01]  /*5d90*/  S2R R5, SR_CgaCtaId ;  /* 0x0000000000057919 */ /* 0x000e220000008800 */
[----:B------:R-:W-:Y:S02]  /*5da0*/  MOV R2, 0x400 ;  /* 0x0000040000027802 */ /* 0x000fe40000000f00 */
[----:B------:R-:W-:Y:S02]  /*5db0*/  SHF.L.U32 R4, R0, 0x1f, RZ ;  /* 0x0000001f00047819 */ /* 0x000fe400000006ff */
[----:B0-----:R-:W-:-:S05]  /*5dc0*/  LEA R2, R5, R2, 0x18 ;  /* 0x0000000205027211 */ /* 0x001fca00078ec0ff */
[----:B------:R-:W-:-:S04]  /*5dd0*/  VIADD R2, R2, 0x48 ;  /* 0x0000004802027836 */ /* 0x000fc80000000000 */
[C---:B------:R-:W-:Y:S02]  /*5de0*/  IMAD R7, R3.reuse, 0x8, R2 ;  /* 0x0000000803077824 */ /* 0x040fe400078e0202 */
[----:B------:R-:W-:Y:S02]  /*5df0*/  VIADD R3, R3, 0x1 ;  /* 0x0000000103037836 */ /* 0x000fe40000000000 */
[----:B------:R-:W0:Y:S03]  /*5e00*/  SYNCS.PHASECHK.TRANS64.TRYWAIT P0, [R7+URZ], R4 ;  /* 0x00000004070075a7 */ /* 0x000e26000800017f */
[----:B------:R-:W-:-:S04]  /*5e10*/  ISETP.NE.AND P1, PT, R3, 0x9, PT ;  /* 0x000000090300780c */ /* 0x000fc80003f25270 */
[----:B------:R-:W-:Y:S02]  /*5e20*/  SEL R5, RZ, 0x1, P1 ;  /* 0x00000001ff057807 */ /* 0x000fe40000800000 */
[----:B------:R-:W-:Y:S02]  /*5e30*/  SEL R3, R3, RZ, P1 ;  /* 0x000000ff03037207 */ /* 0x000fe40000800000 */
[----:B------:R-:W-:-:S03]  /*5e40*/  LOP3.LUT R6, R0, R5, RZ, 0x3c, !PT ;  /* 0x0000000500067212 */ /* 0x000fc600078e3cff */
[----:B------:R-:W-:Y:S01]  /*5e50*/  IMAD R8, R3, 0x8, R2 ;  /* 0x0000000803087824 */ /* 0x000fe200078e0202 */
[----:B------:R-:W-:Y:S01]  /*5e60*/  SHF.L.U32 R5, R6, 0x1f, RZ ;  /* 0x0000001f06057819 */ /* 0x000fe200000006ff */
[----:B0-----:R-:W-:Y:S06]  /*5e70*/  @!P0 BRA `(.L_x_121) ;  /* 0x0000000400908947 */ /* 0x001fec0003800000 */
.L_x_137:
[----:B------:R-:W1:Y:S01]  /*5e80*/  SYNCS.PHASECHK.TRANS64.TRYWAIT P0, [R8+URZ], R5 ;  /* 0x00000005080075a7 */ /* 0x000e62000800017f */
[----:B------:R-:W-:-:S05]  /*5e90*/  VIADD R0, R3, 0x1 ;  /* 0x0000000103007836 */ /* 0x000fca0000000000 */
[----:B------:R-:W-:-:S04]  /*5ea0*/  ISETP.NE.AND P1, PT, R0, 0x9, PT ;  /* 0x000000090000780c */ /* 0x000fc80003f25270 */
[----:B------:R-:W-:Y:S02]  /*5eb0*/  SEL R3, RZ, 0x1, P1 ;  /* 0x00000001ff037807 */ /* 0x000fe40000800000 */
[----:B0-----:R-:W-:Y:S02]  /*5ec0*/  SEL R7, R0, RZ, P1 ;  /* 0x000000ff00077207 */ /* 0x001fe40000800000 */
[----:B------:R-:W-:-:S03]  /*5ed0*/  LOP3.LUT R6, R6, R3, RZ, 0x3c, !PT ;  /* 0x0000000306067212 */ /* 0x000fc600078e3cff */
[----:B------:R-:W-:Y:S01]  /*5ee0*/  IMAD R9, R7, 0x8, R2 ;  /* 0x0000000807097824 */ /* 0x000fe200078e0202 */
[----:B------:R-:W-:Y:S01]  /*5ef0*/  SHF.L.U32 R4, R6, 0x1f, RZ ;  /* 0x0000001f06047819 */ /* 0x000fe200000006ff */
[----:B-1----:R-:W-:Y:S06]  /*5f00*/  @!P0 BRA `(.L_x_122) ;  /* 0x0000000400808947 */ /* 0x002fec0003800000 */
.L_x_138:
[----:B------:R-:W1:Y:S01]  /*5f10*/  SYNCS.PHASECHK.TRANS64.TRYWAIT P0, [R9+URZ], R4 ;  /* 0x00000004090075a7 */ /* 0x000e62000800017f */
[----:B------:R-:W-:-:S05]  /*5f20*/  VIADD R0, R7, 0x1 ;  /* 0x0000000107007836 */ /* 0x000fca0000000000 */
[----:B------:R-:W-:-:S04]  /*5f30*/  ISETP.NE.AND P1, PT, R0, 0x9, PT ;  /* 0x000000090000780c */ /* 0x000fc80003f25270 */
[----:B------:R-:W-:Y:S02]  /*5f40*/  SEL R3, RZ, 0x1, P1 ;  /* 0x00000001ff037807 */ /* 0x000fe40000800000 */
[----:B------:R-:W-:Y:S02]  /*5f50*/  SEL R7, R0, RZ, P1 ;  /* 0x000000ff00077207 */ /* 0x000fe40000800000 */
[----:B------:R-:W-:-:S03]  /*5f60*/  LOP3.LUT R6, R6, R3, RZ, 0x3c, !PT ;  /* 0x0000000306067212 */ /* 0x000fc600078e3cff */
[----:B0-----:R-:W-:Y:S01]  /*5f70*/  IMAD R8, R7, 0x8, R2 ;  /* 0x0000000807087824 */ /* 0x001fe200078e0202 */
[----:B------:R-:W-:Y:S01]  /*5f80*/  SHF.L.U32 R5, R6, 0x1f, RZ ;  /* 0x0000001f06057819 */ /* 0x000fe200000006ff */
[----:B-1----:R-:W-:Y:S06]  /*5f90*/  @!P0 BRA `(.L_x_123) ;  /* 0x0000000400708947 */ /* 0x002fec0003800000 */
.L_x_139:
        /* <DEDUP_REMOVED lines=9> */
.L_x_140:
        /* <DEDUP_REMOVED lines=9> */
.L_x_141:
        /* <DEDUP_REMOVED lines=9> */
.L_x_142:
[----:B------:R-:W1:Y:S01]  /*6150*/  SYNCS.PHASECHK.TRANS64.TRYWAIT P0, [R9+URZ], R4 ;  /* 0x00000004090075a7 */ /* 0x000e62000800017f */
[----:B------:R-:W-:-:S05]  /*6160*/  VIADD R0, R7, 0x1 ;  /* 0x0000000107007836 */ /* 0x000fca0000000000 */
[----:B------:R-:W-:-:S04]  /*6170*/  ISETP.NE.AND P1, PT, R0, 0x9, PT ;  /* 0x000000090000780c */ /* 0x000fc80003f25270 */
[----:B------:R-:W-:Y:S02]  /*6180*/  SEL R3, RZ, 0x1, P1 ;  /* 0x00000001ff037807 */ /* 0x000fe40000800000 */
[----:B------:R-:W-:Y:S02]  /*6190*/  SEL R7, R0, RZ, P1 ;  /* 0x000000ff00077207 */ /* 0x000fe40000800000 */
[----:B------:R-:W-:-:S03]  /*61a0*/  LOP3.LUT R11, R6, R3, RZ, 0x3c, !PT ;  /* 0x00000003060b7212 */ /* 0x000fc600078e3cff */
[----:B------:R-:W-:Y:S01]  /*61b0*/  IMAD R6, R7, 0x8, R2 ;  /* 0x0000000807067824 */ /* 0x000fe200078e0202 */
[----:B0-----:R-:W-:Y:S01]  /*61c0*/  SHF.L.U32 R5, R11, 0x1f, RZ ;  /* 0x0000001f0b057819 */ /* 0x001fe200000006ff */
[----:B-1----:R-:W-:Y:S06]  /*61d0*/  @!P0 BRA `(.L_x_127) ;  /* 0x0000000400308947 */ /* 0x002fec0003800000 */
.L_x_143:
[----:B------:R-:W1:Y:S01]  /*61e0*/  SYNCS.PHASECHK.TRANS64.TRYWAIT P0, [R6+URZ], R5 ;  /* 0x00000005060075a7 */ /* 0x000e62000800017f */
[----:B------:R-:W-:-:S05]  /*61f0*/  VIADD R0, R7, 0x1 ;  /* 0x0000000107007836 */ /* 0x000fca0000000000 */
[----:B------:R-:W-:-:S04]  /*6200*/  ISETP.NE.AND P1, PT, R0, 0x9, PT ;  /* 0x000000090000780c */ /* 0x000fc80003f25270 */
[----:B0-----:R-:W-:Y:S02]  /*6210*/  SEL R4, RZ, 0x1, P1 ;  /* 0x00000001ff047807 */ /* 0x001fe40000800000 */
[----:B------:R-:W-:Y:S02]  /*6220*/  SEL R3, R0, RZ, P1 ;  /* 0x000000ff00037207 */ /* 0x000fe40000800000 */
[----:B------:R-:W-:Y:S01]  /*6230*/  LOP3.LUT R0, R11, R4, RZ, 0x3c, !PT ;  /* 0x000000040b007212 */ /* 0x000fe200078e3cff */
[----:B-1----:R-:W-:Y:S06]  /*6240*/  @!P0 BRA `(.L_x_128) ;  /* 0x0000000400288947 */ /* 0x002fec0003800000 */
.L_x_144:
[----:B------:R-:W-:Y:S01]  /*6250*/  IMAD R3, R3, 0x8, R2 ;  /* 0x0000000803037824 */ /* 0x000fe200078e0202 */
[----:B------:R-:W-:-:S07]  /*6260*/  SHF.L.U32 R0, R0, 0x1f, RZ ;  /* 0x0000001f00007819 */ /* 0x000fce00000006ff */
.L_x_129:
[----:B-1----:R1:W2:Y:S02]  /*6270*/  SYNCS.PHASECHK.TRANS64.TRYWAIT P0, [R3+URZ], R0 ;  /* 0x00000000030075a7 */ /* 0x0022a4000800017f */
[----:B--2---:R-:W-:Y:S05]  /*6280*/  @!P0 NANOSLEEP.SYNCS 0x989680 ;  /* 0x009896800000895d */ /* 0x004fea0003900000 */
[----:B------:R-:W2:Y:S02]  /*6290*/  @!P0 SYNCS.PHASECHK.TRANS64 P0, [R3+URZ], R0 ;  /* 0x00000000030085a7 */ /* 0x000ea4000800007f */
[----:B--2---:R-:W-:Y:S05]  /*62a0*/  @!P0 BRA `(.L_x_129) ;  /* 0xfffffffc00f08947 */ /* 0x004fea000383ffff */
.L_x_119:
[----:B------:R-:W-:Y:S05]  /*62b0*/  BSYNC B0 ;  /* 0x0000000000007941 */ /* 0x000fea0003800000 */
.L_x_118:
[----:B------:R-:W-:Y:S05]  /*62c0*/  EXIT ;  /* 0x000000000000794d */ /* 0x000fea0003800000 */
.L_x_22:
[----:B---3--:R3:W4:Y:S02]  /*62d0*/  SYNCS.PHASECHK.TRANS64.TRYWAIT P1, [R3+URZ], R0 ;  /* 0x00000000030075a7 */ /* 0x008724000802017f */
[----:B----4-:R-:W-:Y:S05]  /*62e0*/  @!P1 NANOSLEEP.SYNCS 0x989680 ;  /* 0x009896800000995d */ /* 0x010fea0003900000 */
[----:B------:R-:W4:Y:S02]  /*62f0*/  @!P1 SYNCS.PHASECHK.TRANS64 P1, [R3+URZ], R0 ;  /* 0x00000000030095a7 */ /* 0x000f24000802007f */
[----:B----4-:R-:W-:Y:S05]  /*6300*/  @!P1 BRA `(.L_x_22) ;  /* 0xfffffffc00f09947 */ /* 0x010fea000383ffff */
[----:B------:R-:W-:Y:S05]  /*6310*/  BRA `(.L_x_21) ;  /* 0xffffffb000b07947 */ /* 0x000fea000383ffff */
.L_x_27:
[----:B-1----:R1:W2:Y:S02]  /*6320*/  SYNCS.PHASECHK.TRANS64.TRYWAIT P1, [R5+URZ], R4 ;  /* 0x00000004050075a7 */ /* 0x0022a4000802017f */
[----:B--2---:R-:W-:Y:S05]  /*6330*/  @!P1 NANOSLEEP.SYNCS 0x989680 ;  /* 0x009896800000995d */ /* 0x004fea0003900000 */
[----:B------:R-:W2:Y:S02]  /*6340*/  @!P1 SYNCS.PHASECHK.TRANS64 P1, [R5+URZ], R4 ;  /* 0x00000004050095a7 */ /* 0x000ea4000802007f */
[----:B--2---:R-:W-:Y:S05]  /*6350*/  @!P1 BRA `(.L_x_27) ;  /* 0xfffffffc00f09947 */ /* 0x004fea000383ffff */
[----:B------:R-:W-:Y:S05]  /*6360*/  BRA `(.L_x_26) ;  /* 0xffffffb400a07947 */ /* 0x000fea000383ffff */
.L_x_106:
[----:B------:R-:W-:Y:S01]  /*6370*/  BSSY B1, `(.L_x_130) ;  /* 0x0000006000017945 */ /* 0x000fe20003800000 */
[----:B------:R-:W-:-:S07]  /*6380*/  IMAD.MOV.U32 R15, RZ, RZ, -0x1 ;  /* 0xffffffffff0f7424 */ /* 0x000fce00078e00ff */
[----:B------:R-:W-:Y:S05]  /*6390*/  WARPSYNC.COLLECTIVE R15, `(.L_x_131) ;  /* 0x000000000f0c7348 */ /* 0x000fea0003c00000 */
[----:B------:R-:W-:Y:S02]  /*63a0*/  ELECT P6, UR62, PT ;  /* 0x00000000003e782f */ /* 0x000fe400038c0000 */
[----:B------:R-:W-:Y:S01]  /*63b0*/  MOV R14, UR62 ;  /* 0x0000003e000e7c02 */ /* 0x000fe20008000f00 */
[----:B------:R-:W-:Y:S10]  /*63c0*/  ENDCOLLECTIVE ;  /* 0x000000000000791b */ /* 0x000ff40003800000 */
.L_x_131:
[----:B------:R-:W-:Y:S05]  /*63d0*/  BSYNC B1 ;  /* 0x0000000000017941 */ /* 0x000fea0003800000 */
.L_x_130:
[----:B------:R-:W-:Y:S05]  /*63e0*/  BRA `(.L_x_132) ;  /* 0xffffffec008c7947 */ /* 0x000fea000383ffff */
.L_x_109:
[----:B-1----:R1:W2:Y:S02]  /*63f0*/  SYNCS.PHASECHK.TRANS64.TRYWAIT P0, [R23+URZ+0x48], R14 ;  /* 0x0000480e170075a7 */ /* 0x0022a4000800017f */
[----:B--2---:R-:W-:Y:S05]  /*6400*/  @!P0 NANOSLEEP.SYNCS 0x989680 ;  /* 0x009896800000895d */ /* 0x004fea0003900000 */
[----:B------:R-:W2:Y:S02]  /*6410*/  @!P0 SYNCS.PHASECHK.TRANS64 P0, [R23+URZ+0x48], R14 ;  /* 0x0000480e170085a7 */ /* 0x000ea4000800007f */
[----:B--2---:R-:W-:Y:S05]  /*6420*/  @!P0 BRA `(.L_x_109) ;  /* 0xfffffffc00f08947 */ /* 0x004fea000383ffff */
[----:B------:R-:W-:Y:S05]  /*6430*/  BRA `(.L_x_133) ;  /* 0xffffffec00c47947 */ /* 0x000fea000383ffff */
.L_x_117:
[----:B------:R-:W-:Y:S01]  /*6440*/  BSSY B0, `(.L_x_134) ;  /* 0x0000006000007945 */ /* 0x000fe20003800000 */
[----:B------:R-:W-:-:S07]  /*6450*/  IMAD.MOV.U32 R15, RZ, RZ, -0x1 ;  /* 0xffffffffff0f7424 */ /* 0x000fce00078e00ff */
[----:B------:R-:W-:Y:S05]  /*6460*/  WARPSYNC.COLLECTIVE R15, `(.L_x_135) ;  /* 0x000000000f0c7348 */ /* 0x000fea0003c00000 */
[----:B------:R-:W-:Y:S02]  /*6470*/  ELECT P6, UR62, PT ;  /* 0x00000000003e782f */ /* 0x000fe400038c0000 */
[----:B------:R-:W-:Y:S01]  /*6480*/  MOV R14, UR62 ;  /* 0x0000003e000e7c02 */ /* 0x000fe20008000f00 */
[----:B------:R-:W-:Y:S10]  /*6490*/  ENDCOLLECTIVE ;  /* 0x000000000000791b */ /* 0x000ff40003800000 */
.L_x_135:
[----:B------:R-:W-:Y:S05]  /*64a0*/  BSYNC B0 ;  /* 0x0000000000007941 */ /* 0x000fea0003800000 */
.L_x_134:
[----:B------:R-:W-:Y:S05]  /*64b0*/  BRA `(.L_x_136) ;  /* 0xfffffff8001c7947 */ /* 0x000fea000383ffff */
.L_x_121:
[----:B0-----:R0:W1:Y:S02]  /*64c0*/  SYNCS.PHASECHK.TRANS64.TRYWAIT P0, [R7+URZ], R4 ;  /* 0x00000004070075a7 */ /* 0x001064000800017f */
[----:B-1----:R-:W-:Y:S05]  /*64d0*/  @!P0 NANOSLEEP.SYNCS 0x989680 ;  /* 0x009896800000895d */ /* 0x002fea0003900000 */
[----:B------:R-:W1:Y:S02]  /*64e0*/  @!P0 SYNCS.PHASECHK.TRANS64 P0, [R7+URZ], R4 ;  /* 0x00000004070085a7 */ /* 0x000e64000800007f */
[----:B-1----:R-:W-:Y:S05]  /*64f0*/  @!P0 BRA `(.L_x_121) ;  /* 0xfffffffc00f08947 */ /* 0x002fea000383ffff */
[----:B------:R-:W-:Y:S05]  /*6500*/  BRA `(.L_x_137) ;  /* 0xfffffff8005c7947 */ /* 0x000fea000383ffff */
.L_x_122:
[----:B0-----:R0:W1:Y:S02]  /*6510*/  SYNCS.PHASECHK.TRANS64.TRYWAIT P0, [R8+URZ], R5 ;  /* 0x00000005080075a7 */ /* 0x001064000800017f */
[----:B-1----:R-:W-:Y:S05]  /*6520*/  @!P0 NANOSLEEP.SYNCS 0x989680 ;  /* 0x009896800000895d */ /* 0x002fea0003900000 */
[----:B------:R-:W1:Y:S02]  /*6530*/  @!P0 SYNCS.PHASECHK.TRANS64 P0, [R8+URZ], R5 ;  /* 0x00000005080085a7 */ /* 0x000e64000800007f */
[----:B-1----:R-:W-:Y:S05]  /*6540*/  @!P0 BRA `(.L_x_122) ;  /* 0xfffffffc00f08947 */ /* 0x002fea000383ffff */
[----:B------:R-:W-:Y:S05]  /*6550*/  BRA `(.L_x_138) ;  /* 0xfffffff8006c7947 */ /* 0x000fea000383ffff */
.L_x_123:
[----:B0-----:R0:W1:Y:S02]  /*6560*/  SYNCS.PHASECHK.TRANS64.TRYWAIT P0, [R9+URZ], R4 ;  /* 0x00000004090075a7 */ /* 0x001064000800017f */
[----:B-1----:R-:W-:Y:S05]  /*6570*/  @!P0 NANOSLEEP.SYNCS 0x989680 ;  /* 0x009896800000895d */ /* 0x002fea0003900000 */
[----:B------:R-:W1:Y:S02]  /*6580*/  @!P0 SYNCS.PHASECHK.TRANS64 P0, [R9+URZ], R4 ;  /* 0x00000004090085a7 */ /* 0x000e64000800007f */
[----:B-1----:R-:W-:Y:S05]  /*6590*/  @!P0 BRA `(.L_x_123) ;  /* 0xfffffffc00f08947 */ /* 0x002fea000383ffff */
[----:B------:R-:W-:Y:S05]  /*65a0*/  BRA `(.L_x_139) ;  /* 0xfffffff8007c7947 */ /* 0x000fea000383ffff */
.L_x_124:
[----:B0-----:R0:W1:Y:S02]  /*65b0*/  SYNCS.PHASECHK.TRANS64.TRYWAIT P0, [R8+URZ], R5 ;  /* 0x00000005080075a7 */ /* 0x001064000800017f */
[----:B-1----:R-:W-:Y:S05]  /*65c0*/  @!P0 NANOSLEEP.SYNCS 0x989680 ;  /* 0x009896800000895d */ /* 0x002fea0003900000 */
[----:B------:R-:W1:Y:S02]  /*65d0*/  @!P0 SYNCS.PHASECHK.TRANS64 P0, [R8+URZ], R5 ;  /* 0x00000005080085a7 */ /* 0x000e64000800007f */
[----:B-1----:R-:W-:Y:S05]  /*65e0*/  @!P0 BRA `(.L_x_124) ;  /* 0xfffffffc00f08947 */ /* 0x002fea000383ffff */
[----:B------:R-:W-:Y:S05]  /*65f0*/  BRA `(.L_x_140) ;  /* 0xfffffff8008c7947 */ /* 0x000fea000383ffff */
.L_x_125:
[----:B0-----:R0:W1:Y:S02]  /*6600*/  SYNCS.PHASECHK.TRANS64.TRYWAIT P0, [R9+URZ], R4 ;  /* 0x00000004090075a7 */ /* 0x001064000800017f */
[----:B-1----:R-:W-:Y:S05]  /*6610*/  @!P0 NANOSLEEP.SYNCS 0x989680 ;  /* 0x009896800000895d */ /* 0x002fea0003900000 */
[----:B------:R-:W1:Y:S02]  /*6620*/  @!P0 SYNCS.PHASECHK.TRANS64 P0, [R9+URZ], R4 ;  /* 0x00000004090085a7 */ /* 0x000e64000800007f */
[----:B-1----:R-:W-:Y:S05]  /*6630*/  @!P0 BRA `(.L_x_125) ;  /* 0xfffffffc00f08947 */ /* 0x002fea000383ffff */
[----:B------:R-:W-:Y:S05]  /*6640*/  BRA `(.L_x_141) ;  /* 0xfffffff8009c7947 */ /* 0x000fea000383ffff */
.L_x_126:
[----:B0-----:R0:W1:Y:S02]  /*6650*/  SYNCS.PHASECHK.TRANS64.TRYWAIT P0, [R8+URZ], R5 ;  /* 0x00000005080075a7 */ /* 0x001064000800017f */
[----:B-1----:R-:W-:Y:S05]  /*6660*/  @!P0 NANOSLEEP.SYNCS 0x989680 ;  /* 0x009896800000895d */ /* 0x002fea0003900000 */
[----:B------:R-:W1:Y:S02]  /*6670*/  @!P0 SYNCS.PHASECHK.TRANS64 P0, [R8+URZ], R5 ;  /* 0x00000005080085a7 */ /* 0x000e64000800007f */
[----:B-1----:R-:W-:Y:S05]  /*6680*/  @!P0 BRA `(.L_x_126) ;  /* 0xfffffffc00f08947 */ /* 0x002fea000383ffff */
[----:B------:R-:W-:Y:S05]  /*6690*/  BRA `(.L_x_142) ;  /* 0xfffffff800ac7947 */ /* 0x000fea000383ffff */
.L_x_127:
[----:B0-----:R0:W1:Y:S02]  /*66a0*/  SYNCS.PHASECHK.TRANS64.TRYWAIT P0, [R9+URZ], R4 ;  /* 0x00000004090075a7 */ /* 0x001064000800017f */
[----:B-1----:R-:W-:Y:S05]  /*66b0*/  @!P0 NANOSLEEP.SYNCS 0x989680 ;  /* 0x009896800000895d */ /* 0x002fea0003900000 */
[----:B------:R-:W1:Y:S02]  /*66c0*/  @!P0 SYNCS.PHASECHK.TRANS64 P0, [R9+URZ], R4 ;  /* 0x00000004090085a7 */ /* 0x000e64000800007f */
[----:B-1----:R-:W-:Y:S05]  /*66d0*/  @!P0 BRA `(.L_x_127) ;  /* 0xfffffffc00f08947 */ /* 0x002fea000383ffff */
[----:B------:R-:W-:Y:S05]  /*66e0*/  BRA `(.L_x_143) ;  /* 0xfffffff800bc7947 */ /* 0x000fea000383ffff */
.L_x_128:
[----:B0-----:R0:W1:Y:S02]  /*66f0*/  SYNCS.PHASECHK.TRANS64.TRYWAIT P0, [R6+URZ], R5 ;  /* 0x00000005060075a7 */ /* 0x001064000800017f */
[----:B-1----:R-:W-:Y:S05]  /*6700*/  @!P0 NANOSLEEP.SYNCS 0x989680 ;  /* 0x009896800000895d */ /* 0x002fea0003900000 */
[----:B------:R-:W1:Y:S02]  /*6710*/  @!P0 SYNCS.PHASECHK.TRANS64 P0, [R6+URZ], R5 ;  /* 0x00000005060085a7 */ /* 0x000e64000800007f */
[----:B-1----:R-:W-:Y:S05]  /*6720*/  @!P0 BRA `(.L_x_128) ;  /* 0xfffffffc00f08947 */ /* 0x002fea000383ffff */
[----:B------:R-:W-:Y:S05]  /*6730*/  BRA `(.L_x_144) ;  /* 0xfffffff800c47947 */ /* 0x000fea000383ffff */
.L_x_145:
[----:B------:R-:W-:-:S00]  /*6740*/  BRA `(.L_x_145) ;  /* 0xfffffffc00fc7947 */ /* 0x000fc0000383ffff */
[----:B------:R-:W-:-:S00]  /*6750*/  NOP ;  /* 0x0000000000007918 */ /* 0x000fc00000000000 */
        /* <DEDUP_REMOVED lines=10> */
.L_x_146:


//--------------------- .nv.global.init           --------------------------
	.section	.nv.global.init,"aw",@progbits
.nv.global.init:
	.type		$str$22,@object
	.size		$str$22,($str$23 - $str$22)
$str$22:
        /*0000*/ 	.byte	0x6b, 0x5f, 0x74, 0x69, 0x6c, 0x65, 0x5f, 0x63, 0x6f, 0x75, 0x6e, 0x74, 0x20, 0x3e, 0x3d, 0x20
        /*0010*/ 	.byte	0x31, 0x00
	.type		$str$23,@object
	.size		$str$23,(__unnamed_1 - $str$23)
$str$23:
        /*0012*/ 	.byte	0x2f, 0x74, 0x6d, 0x70, 0x2f, 0x63, 0x75, 0x74, 0x6c, 0x61, 0x73, 0x73, 0x5f, 0x73, 0x77, 0x65
        /*0022*/ 	.byte	0x65, 0x70, 0x5f, 0x73, 0x72, 0x63, 0x2f, 0x69, 0x6e, 0x63, 0x6c, 0x75, 0x64, 0x65, 0x2f, 0x63
        /*0032*/ 	.byte	0x75, 0x74, 0x6c, 0x61, 0x73, 0x73, 0x2f, 0x67, 0x65, 0x6d, 0x6d, 0x2f, 0x63, 0x6f, 0x6c, 0x6c
        /*0042*/ 	.byte	0x65, 0x63, 0x74, 0x69, 0x76, 0x65, 0x2f, 0x73, 0x6d, 0x39, 0x30, 0x5f, 0x6d, 0x6d, 0x61, 0x5f
        /*0052*/ 	.byte	0x74, 0x6d, 0x61, 0x5f, 0x67, 0x6d, 0x6d, 0x61, 0x5f, 0x73, 0x73, 0x5f, 0x77, 0x61, 0x72, 0x70
        /*0062*/ 	.byte	0x73, 0x70, 0x65, 0x63, 0x69, 0x61, 0x6c, 0x69, 0x7a, 0x65, 0x64, 0x2e, 0x68, 0x70, 0x70, 0x00
	.type		__unnamed_1,@object
	.size		__unnamed_1,(.L_0 - __unnamed_1)
__unnamed_1:
        /*0072*/ 	.byte	0x76, 0x6f, 0x69, 0x64, 0x20, 0x63, 0x75, 0x74, 0x6c, 0x61, 0x73, 0x73, 0x3a, 0x3a, 0x67, 0x65
        /* <DEDUP_REMOVED lines=177> */
        /*0b92*/ 	.byte	0x74, 0x69, 0x74, 0x79, 0x5d, 0x00
.L_0:


//--------------------- .nv.shared._ZN7cutlass13device_kernelINS_4gemm6kernel13GemmUniversalIN4cute5tupleIJiiiiEEENS1_10collective13CollectiveMmaINS1_34MainloopSm90TmaGmmaWarpSpecializedILi9ENS5_IJNS4_1CILi2EEENSA_ILi1EEESC_EEENS1_35KernelTmaWarpSpecializedCooperativeEEENS5_IJNSA_ILi128EEENSA_ILi64EEENSA_ILi32EEEEEENS_10tfloat32_tENS5_IJlSC_lEEESK_SL_NS4_8TiledMMAINS4_8MMA_AtomIJNS4_4SM904GMMA29MMA_64x64x8_F32TF32TF32_SS_TNILNSP_7ScaleInE1ELSR_1EEEEEENS4_6LayoutISD_NS5_IJSC_NSA_ILi0EEESV_EEEEENS5_IJNS4_10UnderscoreESY_SY_EEEEENS4_13SM90_TMA_LOADENS4_14ComposedLayoutINS4_7SwizzleILi3ELi4ELi3EEENS4_18smem_ptr_flag_bitsILi32EEENSU_INS5_IJNSA_ILi8EEESI_EEENS5_IJSI_SC_EEEEEEEvNS4_8identityENS4_23SM90_TMA_LOAD_MULTICASTES1B_vS1C_EENS_8epilogue10collective6detail29Sm90TmaWarpSpecializedAdapterINS1G_15DefaultEpilogueISK_SL_SL_NS1F_6thread17LinearCombinationISK_Li1EffLNS1K_9ScaleType4KindE0ELNS_15FloatRoundStyleE2ESK_EENS1_15EpilogueDefaultEEEEEvvEEEEvNT_6ParamsE --------------------------
	.section	.nv.shared._ZN7cutlass13device_kernelINS_4gemm6kernel13GemmUniversalIN4cute5tupleIJiiiiEEENS1_10collective13CollectiveMmaINS1_34MainloopSm90TmaGmmaWarpSpecializedILi9ENS5_IJNS4_1CILi2EEENSA_ILi1EEESC_EEENS1_35KernelTmaWarpSpecializedCooperativeEEENS5_IJNSA_ILi128EEENSA_ILi64EEENSA_ILi32EEEEEENS_10tfloat32_tENS5_IJlSC_lEEESK_SL_NS4_8TiledMMAINS4_8MMA_AtomIJNS4_4SM904GMMA29MMA_64x64x8_F32TF32TF32_SS_TNILNSP_7ScaleInE1ELSR_1EEEEEENS4_6LayoutISD_NS5_IJSC_NSA_ILi0EEESV_EEEEENS5_IJNS4_10UnderscoreESY_SY_EEEEENS4_13SM90_TMA_LOADENS4_14ComposedLayoutINS4_7SwizzleILi3ELi4ELi3EEENS4_18smem_ptr_flag_bitsILi32EEENSU_INS5_IJNSA_ILi8EEESI_EEENS5_IJSI_SC_EEEEEEEvNS4_8identityENS4_23SM90_TMA_LOAD_MULTICASTES1B_vS1C_EENS_8epilogue10collective6detail29Sm90TmaWarpSpecializedAdapterINS1G_15DefaultEpilogueISK_SL_SL_NS1F_6thread17LinearCombinationISK_Li1EffLNS1K_9ScaleType4KindE0ELNS_15FloatRoundStyleE2ESK_EENS1_15EpilogueDefaultEEEEEvvEEEEvNT_6ParamsE,"aw",@nobits
	.sectionflags	@""
	.align	16
	.zero		1024


//--------------------- .nv.shared.reserved.0     --------------------------
	.section	.nv.shared.reserved.0,"aw",@nobits
	.weak		__nv_reservedSMEM_offset_0_alias
	.size		__nv_reservedSMEM_offset_0_alias, 0, 0
	.other		__nv_reservedSMEM_offset_0_alias,@"STO_CUDA_RESERVED_SHARED STV_DEFAULT"
__nv_reservedSMEM_offset_0_alias:
	.zero		0


//--------------------- .nv.global                --------------------------
	.section	.nv.global,"aw",@nobits
.nv.global:
	.type		_ZN39_INTERNAL_348c5681_4_k_cu_ef2e3ea8_61174cute1_E,@object
	.size		_ZN39_INTERNAL_348c5681_4_k_cu_ef2e3ea8_61174cute1_E,(_ZN39_INTERNAL_348c5681_4_k_cu_ef2e3ea8_61174cuda3std3__45__cpo6cbeginE - _ZN39_INTERNAL_348c5681_4_k_cu_ef2e3ea8_61174cute1_E)
_ZN39_INTERNAL_348c5681_4_k_cu_ef2e3ea8_61174cute1_E:
	.zero		1
	.type		_ZN39_INTERNAL_348c5681_4_k_cu_ef2e3ea8_61174cuda3std3__45__cpo6cbeginE,@object
	.size		_ZN39_INTERNAL_348c5681_4_k_cu_ef2e3ea8_61174cuda3std3__45__cpo6cbeginE,(_ZN39_INTERNAL_348c5681_4_k_cu_ef2e3ea8_61174cuda3std3__48in_placeE - _ZN39_INTERNAL_348c5681_4_k_cu_ef2e3ea8_61174cuda3std3__45__cpo6cbeginE)
_ZN39_INTERNAL_348c5681_4_k_cu_ef2e3ea8_61174cuda3std3__45__cpo6cbeginE:
	.zero		1
	.type		_ZN39_INTERNAL_348c5681_4_k_cu_ef2e3ea8_61174cuda3std3__48in_placeE,@object
	.size		_ZN39_INTERNAL_348c5681_4_k_cu_ef2e3ea8_61174cuda3std3__48in_placeE,(_ZN39_INTERNAL_348c5681_4_k_cu_ef2e3ea8_61174cuda3std6ranges3__45__cpo9iter_moveE - _ZN39_INTERNAL_348c5681_4_k_cu_ef2e3ea8_61174cuda3std3__48in_placeE)
_ZN39_INTERNAL_348c5681_4_k_cu_ef2e3ea8_61174cuda3std3__48in_placeE:
	.zero		1
	.type		_ZN39_INTERNAL_348c5681_4_k_cu_ef2e3ea8_61174cuda3std6ranges3__45__cpo9iter_moveE,@object
	.size		_ZN39_INTERNAL_348c5681_4_k_cu_ef2e3ea8_61174cuda3std6ranges3__45__cpo9iter_moveE,(_ZN39_INTERNAL_348c5681_4_k_cu_ef2e3ea8_61174cuda3std3__45__cpo5beginE - _ZN39_INTERNAL_348c5681_4_k_cu_ef2e3ea8_61174cuda3std6ranges3__45__cpo9iter_moveE)
_ZN39_INTERNAL_348c5681_4_k_cu_ef2e3ea8_61174cuda3std6ranges3__45__cpo9iter_moveE:
	.zero		1
	.type		_ZN39_INTERNAL_348c5681_4_k_cu_ef2e3ea8_61174cuda3std3__45__cpo5beginE,@object
	.size		_ZN39_INTERNAL_348c5681_4_k_cu_ef2e3ea8_61174cuda3std3__45__cpo5beginE,(_ZN39_INTERNAL_348c5681_4_k_cu_ef2e3ea8_61174cuda3std3__441_GLOBAL__N__348c5681_4_k_cu_ef2e3ea8_61176ignoreE - _ZN39_INTERNAL_348c5681_4_k_cu_ef2e3ea8_61174cuda3std3__45__cpo5beginE)
_ZN39_INTERNAL_348c5681_4_k_cu_ef2e3ea8_61174cuda3std3__45__cpo5beginE:
	.zero		1
	.type		_ZN39_INTERNAL_348c5681_4_k_cu_ef2e3ea8_61174cuda3std3__441_GLOBAL__N__348c5681_4_k_cu_ef2e3ea8_61176ignoreE,@object
	.size		_ZN39_INTERNAL_348c5681_4_k_cu_ef2e3ea8_61174cuda3std3__441_GLOBAL__N__348c5681_4_k_cu_ef2e3ea8_61176ignoreE,(_ZN39_INTERNAL_348c5681_4_k_cu_ef2e3ea8_61174cute7productE - _ZN39_INTERNAL_348c5681_4_k_cu_ef2e3ea8_61174cuda3std3__441_GLOBAL__N__348c5681_4_k_cu_ef2e3ea8_61176ignoreE)
_ZN39_INTERNAL_348c5681_4_k_cu_ef2e3ea8_61174cuda3std3__441_GLOBAL__N__348c5681_4_k_cu_ef2e3ea8_61176ignoreE:
	.zero		1
	.type		_ZN39_INTERNAL_348c5681_4_k_cu_ef2e3ea8_61174cute7productE,@object
	.size		_ZN39_INTERNAL_348c5681_4_k_cu_ef2e3ea8_61174cute7productE,(_ZN39_INTERNAL_348c5681_4_k_cu_ef2e3ea8_61174cuda3std3__45__cpo3endE - _ZN39_INTERNAL_348c5681_4_k_cu_ef2e3ea8_61174cute7productE)
_ZN39_INTERNAL_348c5681_4_k_cu_ef2e3ea8_61174cute7productE:
	.zero		1
	.type		_ZN39_INTERNAL_348c5681_4_k_cu_ef2e3ea8_61174cuda3std3__45__cpo3endE,@object
	.size		_ZN39_INTERNAL_348c5681_4_k_cu_ef2e3ea8_61174cuda3std3__45__cpo3endE,(_ZN39_INTERNAL_348c5681_4_k_cu_ef2e3ea8_61174cuda3std3__419piecewise_constructE - _ZN39_INTERNAL_348c5681_4_k_cu_ef2e3ea8_61174cuda3std3__45__cpo3endE)
_ZN39_INTERNAL_348c5681_4_k_cu_ef2e3ea8_61174cuda3std3__45__cpo3endE:
	.zero		1
	.type		_ZN39_INTERNAL_348c5681_4_k_cu_ef2e3ea8_61174cuda3std3__419piecewise_constructE,@object
	.size		_ZN39_INTERNAL_348c5681_4_k_cu_ef2e3ea8_61174cuda3std3__419piecewise_constructE,(_ZN39_INTERNAL_348c5681_4_k_cu_ef2e3ea8_61174cuda3std3__45__cpo4cendE - _ZN39_INTERNAL_348c5681_4_k_cu_ef2e3ea8_61174cuda3std3__419piecewise_constructE)
_ZN39_INTERNAL_348c5681_4_k_cu_ef2e3ea8_61174cuda3std3__419piecewise_constructE:
	.zero		1
	.type		_ZN39_INTERNAL_348c5681_4_k_cu_ef2e3ea8_61174cuda3std3__45__cpo4cendE,@object
	.size		_ZN39_INTERNAL_348c5681_4_k_cu_ef2e3ea8_61174cuda3std3__45__cpo4cendE,(_ZN39_INTERNAL_348c5681_4_k_cu_ef2e3ea8_61174cuda3std6ranges3__45__cpo4swapE - _ZN39_INTERNAL_348c5681_4_k_cu_ef2e3ea8_61174cuda3std3__45__cpo4cendE)
_ZN39_INTERNAL_348c5681_4_k_cu_ef2e3ea8_61174cuda3std3__45__cpo4cendE:
	.zero		1
	.type		_ZN39_INTERNAL_348c5681_4_k_cu_ef2e3ea8_61174cuda3std6ranges3__45__cpo4swapE,@object
	.size		_ZN39_INTERNAL_348c5681_4_k_cu_ef2e3ea8_61174cuda3std6ranges3__45__cpo4swapE,(.L_8 - _ZN39_INTERNAL_348c5681_4_k_cu_ef2e3ea8_61174cuda3std6ranges3__45__cpo4swapE)
_ZN39_INTERNAL_348c5681_4_k_cu_ef2e3ea8_61174cuda3std6ranges3__45__cpo4swapE:
	.zero		1
.L_8:


//--------------------- .nv.constant0._ZN7cutlass13device_kernelINS_4gemm6kernel13GemmUniversalIN4cute5tupleIJiiiiEEENS1_10collective13CollectiveMmaINS1_34MainloopSm90TmaGmmaWarpSpecializedILi9ENS5_IJNS4_1CILi2EEENSA_ILi1EEESC_EEENS1_35KernelTmaWarpSpecializedCooperativeEEENS5_IJNSA_ILi128EEENSA_ILi64EEENSA_ILi32EEEEEENS_10tfloat32_tENS5_IJlSC_lEEESK_SL_NS4_8TiledMMAINS4_8MMA_AtomIJNS4_4SM904GMMA29MMA_64x64x8_F32TF32TF32_SS_TNILNSP_7ScaleInE1ELSR_1EEEEEENS4_6LayoutISD_NS5_IJSC_NSA_ILi0EEESV_EEEEENS5_IJNS4_10UnderscoreESY_SY_EEEEENS4_13SM90_TMA_LOADENS4_14ComposedLayoutINS4_7SwizzleILi3ELi4ELi3EEENS4_18smem_ptr_flag_bitsILi32EEENSU_INS5_IJNSA_ILi8EEESI_EEENS5_IJSI_SC_EEEEEEEvNS4_8identityENS4_23SM90_TMA_LOAD_MULTICASTES1B_vS1C_EENS_8epilogue10collective6detail29Sm90TmaWarpSpecializedAdapterINS1G_15DefaultEpilogueISK_SL_SL_NS1F_6thread17LinearCombinationISK_Li1EffLNS1K_9ScaleType4KindE0ELNS_15FloatRoundStyleE2ESK_EENS1_15EpilogueDefaultEEEEEvvEEEEvNT_6ParamsE --------------------------
	.section	.nv.constant0._ZN7cutlass13device_kernelINS_4gemm6kernel13GemmUniversalIN4cute5tupleIJiiiiEEENS1_10collective13CollectiveMmaINS1_34MainloopSm90TmaGmmaWarpSpecializedILi9ENS5_IJNS4_1CILi2EEENSA_ILi1EEESC_EEENS1_35KernelTmaWarpSpecializedCooperativeEEENS5_IJNSA_ILi128EEENSA_ILi64EEENSA_ILi32EEEEEENS_10tfloat32_tENS5_IJlSC_lEEESK_SL_NS4_8TiledMMAINS4_8MMA_AtomIJNS4_4SM904GMMA29MMA_64x64x8_F32TF32TF32_SS_TNILNSP_7ScaleInE1ELSR_1EEEEEENS4_6LayoutISD_NS5_IJSC_NSA_ILi0EEESV_EEEEENS5_IJNS4_10UnderscoreESY_SY_EEEEENS4_13SM90_TMA_LOADENS4_14ComposedLayoutINS4_7SwizzleILi3ELi4ELi3EEENS4_18smem_ptr_flag_bitsILi32EEENSU_INS5_IJNSA_ILi8EEESI_EEENS5_IJSI_SC_EEEEEEEvNS4_8identityENS4_23SM90_TMA_LOAD_MULTICASTES1B_vS1C_EENS_8epilogue10collective6detail29Sm90TmaWarpSpecializedAdapterINS1G_15DefaultEpilogueISK_SL_SL_NS1F_6thread17LinearCombinationISK_Li1EffLNS1K_9ScaleType4KindE0ELNS_15FloatRoundStyleE2ESK_EENS1_15EpilogueDefaultEEEEEvvEEEEvNT_6ParamsE,"a",@progbits
	.sectionflags	@""
	.align	4
.nv.constant0._ZN7cutlass13device_kernelINS_4gemm6kernel13GemmUniversalIN4cute5tupleIJiiiiEEENS1_10collective13CollectiveMmaINS1_34MainloopSm90TmaGmmaWarpSpecializedILi9ENS5_IJNS4_1CILi2EEENSA_ILi1EEESC_EEENS1_35KernelTmaWarpSpecializedCooperativeEEENS5_IJNSA_ILi128EEENSA_ILi64EEENSA_ILi32EEEEEENS_10tfloat32_tENS5_IJlSC_lEEESK_SL_NS4_8TiledMMAINS4_8MMA_AtomIJNS4_4SM904GMMA29MMA_64x64x8_F32TF32TF32_SS_TNILNSP_7ScaleInE1ELSR_1EEEEEENS4_6LayoutISD_NS5_IJSC_NSA_ILi0EEESV_EEEEENS5_IJNS4_10UnderscoreESY_SY_EEEEENS4_13SM90_TMA_LOADENS4_14ComposedLayoutINS4_7SwizzleILi3ELi4ELi3EEENS4_18smem_ptr_flag_bitsILi32EEENSU_INS5_IJNSA_ILi8EEESI_EEENS5_IJSI_SC_EEEEEEEvNS4_8identityENS4_23SM90_TMA_LOAD_MULTICASTES1B_vS1C_EENS_8epilogue10collective6detail29Sm90TmaWarpSpecializedAdapterINS1G_15DefaultEpilogueISK_SL_SL_NS1F_6thread17LinearCombinationISK_Li1EffLNS1K_9ScaleType4KindE0ELNS_15FloatRoundStyleE2ESK_EENS1_15EpilogueDefaultEEEEEvvEEEEvNT_6ParamsE:
	.zero		1664


//--------------------- SYMBOLS --------------------------

	.type		.nv.reservedSmem.offset0,@object
	.size		.nv.reservedSmem.offset0,0x4
	.type		__assertfail,@function
